	.target	sm_90a

	.elftype	@"ET_EXEC"


//--------------------- .note.nv.tkinfo           --------------------------
	.section	.note.nv.tkinfo,"",@"SHT_NOTE"
	.sectionflags	@"SHF_NOTE_NV_TKINFO"
	.tkinfo
        /*0018*/ 	.word	0x00000002
        /*0030*/ 	.string	""
        /*0030*/ 	.string	"ptxas"
        /*0030*/ 	.string	"Cuda compilation tools, release 13.0, V13.0.88"
        /*0030*/ 	.string	"Build cuda_13.0.r13.0/compiler.36424714_0"
        /*0030*/ 	.string	"-arch sm_90a -m 64 "



//--------------------- .note.nv.cuinfo           --------------------------
	.section	.note.nv.cuinfo,"",@"SHT_NOTE"
	.sectionflags	@"SHF_NOTE_NV_CUINFO"
        /*0018*/ 	.short	0x0002
        /*001a*/ 	.short	0x005a
        /*001c*/ 	.short	0x0082
	.zero		2


//--------------------- .nv.info                  --------------------------
	.section	.nv.info,"",@"SHT_CUDA_INFO"
	.align	4


	//----- nvinfo : EIATTR_REGCOUNT
	.align		4
        /*0000*/ 	.byte	0x04, 0x2f
        /*0002*/ 	.short	(.L_12 - .L_11)
	.align		4
.L_11:
        /*0004*/ 	.word	index@(_ZN7cutlass13device_kernelINS_4gemm6kernel13GemmUniversalIN4cute5tupleIJiiiiEEENS1_10collective13CollectiveMmaINS1_43MainloopSm90TmaGmmaWarpSpecializedSparseFP8ILi34ENS5_IJNS4_1CILi2EEENSA_ILi1EEESC_EEENS1_32KernelTmaWarpSpecializedPingpongEEENS5_IJNSA_ILi64EEESG_SG_EEENS_12float_e4m3_tENS5_IJNS4_6LayoutINS5_IJiNS5_IJSB_iEEEiEEENS5_IJlNS5_IJSC_SB_EEElEEEEENSJ_INS5_IJNS5_IJSG_iEEESP_iEEENS5_IJNS5_IJSG_NSA_ILi4096EEEEEENS5_IJSC_lEEElEEEEEEEESI_NS5_IJlSC_lEEENS4_8TiledMMAINS4_8MMA_AtomIJNS4_4SM904GMMA6SPARSE31GMMA_64x64x64_F32E4M3E4M3_SS_TNILNS11_7ScaleInE1ELS14_1ELNS11_9SparseSelE0EEEEEENSJ_INS5_IJSC_SC_SC_EEENS5_IJNSA_ILi0EEES19_S19_EEEEENS5_IJNS4_10UnderscoreES1C_S1C_EEEEENS4_13SM90_TMA_LOADENS4_14ComposedLayoutINS4_7SwizzleILi1ELi4ELi3EEENS4_25smem_sparse_ptr_flag_bitsILi2ELi8EEENSJ_INS5_IJNS5_IJSC_NSA_ILi8EEEEEENS5_IJSB_NSA_ILi32EEEEEEEEENS5_IJNS5_IJS19_SG_EEESM_EEEEEEEvNS4_8identityENS4_23SM90_TMA_LOAD_MULTICASTENS1G_INS1H_ILi2ELi4ELi3EEENS4_18smem_ptr_flag_bitsILi8EEENSJ_INS5_IJS1L_SG_EEENS5_IJSG_SC_EEEEEEEvS1U_EENS_8epilogue10collective6detail29Sm90TmaWarpSpecializedAdapterINS25_15DefaultEpilogueIfNS5_IJSC_llEEES29_NS24_6thread17LinearCombinationIfLi1EffLNS2A_9ScaleType4KindE0ELNS_15FloatRoundStyleE2EfEENS1_15EpilogueDefaultEEEEEvvEEEEvNT_6ParamsE)
        /*0008*/ 	.word	0x000000a8


	//----- nvinfo : EIATTR_FRAME_SIZE
	.align		4
.L_12:
        /*000c*/ 	.byte	0x04, 0x11
        /*000e*/ 	.short	(.L_14 - .L_13)
	.align		4
.L_13:
        /*0010*/ 	.word	index@(_ZN7cutlass13device_kernelINS_4gemm6kernel13GemmUniversalIN4cute5tupleIJiiiiEEENS1_10collective13CollectiveMmaINS1_43MainloopSm90TmaGmmaWarpSpecializedSparseFP8ILi34ENS5_IJNS4_1CILi2EEENSA_ILi1EEESC_EEENS1_32KernelTmaWarpSpecializedPingpongEEENS5_IJNSA_ILi64EEESG_SG_EEENS_12float_e4m3_tENS5_IJNS4_6LayoutINS5_IJiNS5_IJSB_iEEEiEEENS5_IJlNS5_IJSC_SB_EEElEEEEENSJ_INS5_IJNS5_IJSG_iEEESP_iEEENS5_IJNS5_IJSG_NSA_ILi4096EEEEEENS5_IJSC_lEEElEEEEEEEESI_NS5_IJlSC_lEEENS4_8TiledMMAINS4_8MMA_AtomIJNS4_4SM904GMMA6SPARSE31GMMA_64x64x64_F32E4M3E4M3_SS_TNILNS11_7ScaleInE1ELS14_1ELNS11_9SparseSelE0EEEEEENSJ_INS5_IJSC_SC_SC_EEENS5_IJNSA_ILi0EEES19_S19_EEEEENS5_IJNS4_10UnderscoreES1C_S1C_EEEEENS4_13SM90_TMA_LOADENS4_14ComposedLayoutINS4_7SwizzleILi1ELi4ELi3EEENS4_25smem_sparse_ptr_flag_bitsILi2ELi8EEENSJ_INS5_IJNS5_IJSC_NSA_ILi8EEEEEENS5_IJSB_NSA_ILi32EEEEEEEEENS5_IJNS5_IJS19_SG_EEESM_EEEEEEEvNS4_8identityENS4_23SM90_TMA_LOAD_MULTICASTENS1G_INS1H_ILi2ELi4ELi3EEENS4_18smem_ptr_flag_bitsILi8EEENSJ_INS5_IJS1L_SG_EEENS5_IJSG_SC_EEEEEEEvS1U_EENS_8epilogue10collective6detail29Sm90TmaWarpSpecializedAdapterINS25_15DefaultEpilogueIfNS5_IJSC_llEEES29_NS24_6thread17LinearCombinationIfLi1EffLNS2A_9ScaleType4KindE0ELNS_15FloatRoundStyleE2EfEENS1_15EpilogueDefaultEEEEEvvEEEEvNT_6ParamsE)
        /*0014*/ 	.word	0x00000000


	//----- nvinfo : EIATTR_MIN_STACK_SIZE
	.align		4
.L_14:
        /*0018*/ 	.byte	0x04, 0x12
        /*001a*/ 	.short	(.L_16 - .L_15)
	.align		4
.L_15:
        /*001c*/ 	.word	index@(_ZN7cutlass13device_kernelINS_4gemm6kernel13GemmUniversalIN4cute5tupleIJiiiiEEENS1_10collective13CollectiveMmaINS1_43MainloopSm90TmaGmmaWarpSpecializedSparseFP8ILi34ENS5_IJNS4_1CILi2EEENSA_ILi1EEESC_EEENS1_32KernelTmaWarpSpecializedPingpongEEENS5_IJNSA_ILi64EEESG_SG_EEENS_12float_e4m3_tENS5_IJNS4_6LayoutINS5_IJiNS5_IJSB_iEEEiEEENS5_IJlNS5_IJSC_SB_EEElEEEEENSJ_INS5_IJNS5_IJSG_iEEESP_iEEENS5_IJNS5_IJSG_NSA_ILi4096EEEEEENS5_IJSC_lEEElEEEEEEEESI_NS5_IJlSC_lEEENS4_8TiledMMAINS4_8MMA_AtomIJNS4_4SM904GMMA6SPARSE31GMMA_64x64x64_F32E4M3E4M3_SS_TNILNS11_7ScaleInE1ELS14_1ELNS11_9SparseSelE0EEEEEENSJ_INS5_IJSC_SC_SC_EEENS5_IJNSA_ILi0EEES19_S19_EEEEENS5_IJNS4_10UnderscoreES1C_S1C_EEEEENS4_13SM90_TMA_LOADENS4_14ComposedLayoutINS4_7SwizzleILi1ELi4ELi3EEENS4_25smem_sparse_ptr_flag_bitsILi2ELi8EEENSJ_INS5_IJNS5_IJSC_NSA_ILi8EEEEEENS5_IJSB_NSA_ILi32EEEEEEEEENS5_IJNS5_IJS19_SG_EEESM_EEEEEEEvNS4_8identityENS4_23SM90_TMA_LOAD_MULTICASTENS1G_INS1H_ILi2ELi4ELi3EEENS4_18smem_ptr_flag_bitsILi8EEENSJ_INS5_IJS1L_SG_EEENS5_IJSG_SC_EEEEEEEvS1U_EENS_8epilogue10collective6detail29Sm90TmaWarpSpecializedAdapterINS25_15DefaultEpilogueIfNS5_IJSC_llEEES29_NS24_6thread17LinearCombinationIfLi1EffLNS2A_9ScaleType4KindE0ELNS_15FloatRoundStyleE2EfEENS1_15EpilogueDefaultEEEEEvvEEEEvNT_6ParamsE)
        /*0020*/ 	.word	0x00000000
.L_16:


//--------------------- .nv.compat                --------------------------
	.section	.nv.compat,"",@"SHT_CUDA_COMPAT_INFO"
	.align	4
        /*0000*/ 	.byte	0x02, 0x09, 0x01, 0x00, 0x02, 0x02, 0x04, 0x00, 0x02, 0x05, 0x05, 0x00, 0x03, 0x07, 0x01, 0x01
        /*0010*/ 	.byte	0x02, 0x03, 0x01, 0x00, 0x02, 0x06, 0x01, 0x00, 0x04, 0x0b, 0x08, 0x00, 0x00, 0x00, 0x00, 0x00
        /*0020*/ 	.byte	0x00, 0x00, 0x00, 0x00


//--------------------- .nv.info._ZN7cutlass13device_kernelINS_4gemm6kernel13GemmUniversalIN4cute5tupleIJiiiiEEENS1_10collective13CollectiveMmaINS1_43MainloopSm90TmaGmmaWarpSpecializedSparseFP8ILi34ENS5_IJNS4_1CILi2EEENSA_ILi1EEESC_EEENS1_32KernelTmaWarpSpecializedPingpongEEENS5_IJNSA_ILi64EEESG_SG_EEENS_12float_e4m3_tENS5_IJNS4_6LayoutINS5_IJiNS5_IJSB_iEEEiEEENS5_IJlNS5_IJSC_SB_EEElEEEEENSJ_INS5_IJNS5_IJSG_iEEESP_iEEENS5_IJNS5_IJSG_NSA_ILi4096EEEEEENS5_IJSC_lEEElEEEEEEEESI_NS5_IJlSC_lEEENS4_8TiledMMAINS4_8MMA_AtomIJNS4_4SM904GMMA6SPARSE31GMMA_64x64x64_F32E4M3E4M3_SS_TNILNS11_7ScaleInE1ELS14_1ELNS11_9SparseSelE0EEEEEENSJ_INS5_IJSC_SC_SC_EEENS5_IJNSA_ILi0EEES19_S19_EEEEENS5_IJNS4_10UnderscoreES1C_S1C_EEEEENS4_13SM90_TMA_LOADENS4_14ComposedLayoutINS4_7SwizzleILi1ELi4ELi3EEENS4_25smem_sparse_ptr_flag_bitsILi2ELi8EEENSJ_INS5_IJNS5_IJSC_NSA_ILi8EEEEEENS5_IJSB_NSA_ILi32EEEEEEEEENS5_IJNS5_IJS19_SG_EEESM_EEEEEEEvNS4_8identityENS4_23SM90_TMA_LOAD_MULTICASTENS1G_INS1H_ILi2ELi4ELi3EEENS4_18smem_ptr_flag_bitsILi8EEENSJ_INS5_IJS1L_SG_EEENS5_IJSG_SC_EEEEEEEvS1U_EENS_8epilogue10collective6detail29Sm90TmaWarpSpecializedAdapterINS25_15DefaultEpilogueIfNS5_IJSC_llEEES29_NS24_6thread17LinearCombinationIfLi1EffLNS2A_9ScaleType4KindE0ELNS_15FloatRoundStyleE2EfEENS1_15EpilogueDefaultEEEEEvvEEEEvNT_6ParamsE --------------------------
	.section	.nv.info._ZN7cutlass13device_kernelINS_4gemm6kernel13GemmUniversalIN4cute5tupleIJiiiiEEENS1_10collective13CollectiveMmaINS1_43MainloopSm90TmaGmmaWarpSpecializedSparseFP8ILi34ENS5_IJNS4_1CILi2EEENSA_ILi1EEESC_EEENS1_32KernelTmaWarpSpecializedPingpongEEENS5_IJNSA_ILi64EEESG_SG_EEENS_12float_e4m3_tENS5_IJNS4_6LayoutINS5_IJiNS5_IJSB_iEEEiEEENS5_IJlNS5_IJSC_SB_EEElEEEEENSJ_INS5_IJNS5_IJSG_iEEESP_iEEENS5_IJNS5_IJSG_NSA_ILi4096EEEEEENS5_IJSC_lEEElEEEEEEEESI_NS5_IJlSC_lEEENS4_8TiledMMAINS4_8MMA_AtomIJNS4_4SM904GMMA6SPARSE31GMMA_64x64x64_F32E4M3E4M3_SS_TNILNS11_7ScaleInE1ELS14_1ELNS11_9SparseSelE0EEEEEENSJ_INS5_IJSC_SC_SC_EEENS5_IJNSA_ILi0EEES19_S19_EEEEENS5_IJNS4_10UnderscoreES1C_S1C_EEEEENS4_13SM90_TMA_LOADENS4_14ComposedLayoutINS4_7SwizzleILi1ELi4ELi3EEENS4_25smem_sparse_ptr_flag_bitsILi2ELi8EEENSJ_INS5_IJNS5_IJSC_NSA_ILi8EEEEEENS5_IJSB_NSA_ILi32EEEEEEEEENS5_IJNS5_IJS19_SG_EEESM_EEEEEEEvNS4_8identityENS4_23SM90_TMA_LOAD_MULTICASTENS1G_INS1H_ILi2ELi4ELi3EEENS4_18smem_ptr_flag_bitsILi8EEENSJ_INS5_IJS1L_SG_EEENS5_IJSG_SC_EEEEEEEvS1U_EENS_8epilogue10collective6detail29Sm90TmaWarpSpecializedAdapterINS25_15DefaultEpilogueIfNS5_IJSC_llEEES29_NS24_6thread17LinearCombinationIfLi1EffLNS2A_9ScaleType4KindE0ELNS_15FloatRoundStyleE2EfEENS1_15EpilogueDefaultEEEEEvvEEEEvNT_6ParamsE,"",@"SHT_CUDA_INFO"
	.sectionflags	@""
	.align	4


	//----- nvinfo : EIATTR_CUDA_API_VERSION
	.align		4
        /*0000*/ 	.byte	0x04, 0x37
        /*0002*/ 	.short	(.L_18 - .L_17)
.L_17:
        /*0004*/ 	.word	0x00000082


	//----- nvinfo : EIATTR_KPARAM_INFO
	.align		4
.L_18:
        /*0008*/ 	.byte	0x04, 0x17
        /*000a*/ 	.short	(.L_20 - .L_19)
.L_19:
        /*000c*/ 	.word	0x00000000
        /*0010*/ 	.short	0x0000
        /*0012*/ 	.short	0x0070
        /*0014*/ 	.byte	0x00, 0xf0, 0x01, 0x14


	//----- nvinfo : EIATTR_SPARSE_MMA_MASK
	.align		4
.L_20:
        /*0018*/ 	.byte	0x03, 0x50
        /*001a*/ 	.short	0x0001


	//----- nvinfo : EIATTR_MAXREG_COUNT
	.align		4
        /*001c*/ 	.byte	0x03, 0x1b
        /*001e*/ 	.short	0x00a8


	//----- nvinfo : EIATTR_NUM_BARRIERS
	.align		4
        /*0020*/ 	.byte	0x02, 0x4c
        /*0022*/ 	.byte	0x01
	.zero		1


	//----- nvinfo : EIATTR_MERCURY_ISA_VERSION
	.align		4
        /*0024*/ 	.byte	0x03, 0x5f
        /*0026*/ 	.short	0x0101


	//----- nvinfo : EIATTR_INT_WARP_WIDE_INSTR_OFFSETS
	.align		4
        /*0028*/ 	.byte	0x04, 0x31
        /*002a*/ 	.short	(.L_22 - .L_21)


	//   ....[0]....
.L_21:
        /*002c*/ 	.word	0x000008a0


	//   ....[1]....
        /*0030*/ 	.word	0x000009b0


	//   ....[2]....
        /*0034*/ 	.word	0x000009d0


	//   ....[3]....
        /*0038*/ 	.word	0x000009f0


	//   ....[4]....
        /*003c*/ 	.word	0x00000b60


	//   ....[5]....
        /*0040*/ 	.word	0x00000b70


	//   ....[6]....
        /*0044*/ 	.word	0x00000b80


	//   ....[7]....
        /*0048*/ 	.word	0x00000ba0


	//----- nvinfo : EIATTR_COOP_GROUP_MASK_REGIDS
	.align		4
.L_22:
        /*004c*/ 	.byte	0x04, 0x29
        /*004e*/ 	.short	(.L_24 - .L_23)


	//   ....[0]....
.L_23:
        /*0050*/ 	.word	0xffffffff


	//   ....[1]....
        /*0054*/ 	.word	0xffffffff


	//   ....[2]....
        /*0058*/ 	.word	0xffffffff


	//   ....[3]....
        /*005c*/ 	.word	0xffffffff


	//   ....[4]....
        /*0060*/ 	.word	0xffffffff


	//   ....[5]....
        /*0064*/ 	.word	0xffffffff


	//   ....[6]....
        /*0068*/ 	.word	0xffffffff


	//----- nvinfo : EIATTR_COOP_GROUP_INSTR_OFFSETS
	.align		4
.L_24:
        /*006c*/ 	.byte	0x04, 0x28
        /*006e*/ 	.short	(.L_26 - .L_25)


	//   ....[0]....
.L_25:
        /*0070*/ 	.word	0x00000060


	//   ....[1]....
        /*0074*/ 	.word	0x00000070


	//   ....[2]....
        /*0078*/ 	.word	0x00000160


	//   ....[3]....
        /*007c*/ 	.word	0x000006f0


	//   ....[4]....
        /*0080*/ 	.word	0x00000730


	//   ....[5]....
        /*0084*/ 	.word	0x000007c0


	//   ....[6]....
        /*0088*/ 	.word	0x00000d30


	//----- nvinfo : EIATTR_REG_RECONFIG
	.align		4
.L_26:
        /*008c*/ 	.byte	0x01, 0x54
	.zero		2


	//----- nvinfo : EIATTR_MBARRIER_INSTR_OFFSETS
	.align		4
        /*0090*/ 	.byte	0x04, 0x39
        /*0092*/ 	.short	(.L_28 - .L_27)


	//   ....[0]....
.L_27:
        /*0094*/ 	.word	0x00000280
        /*0098*/ 	.word	0x000000ff
        /*009c*/ 	.word	0x00000000
        /*00a0*/ 	.short	0x0100
        /*00a2*/ 	.byte	0x08
	.zero		1


	//   ....[1]....
        /*00a4*/ 	.word	0x00000290
        /*00a8*/ 	.word	0x000000ff
        /*00ac*/ 	.word	0x00000110
        /*00b0*/ 	.short	0x0100
        /*00b2*/ 	.byte	0x08
	.zero		1


	//   ....[2]....
        /*00b4*/ 	.word	0x000002a0
        /*00b8*/ 	.word	0x000000ff
        /*00bc*/ 	.word	0x00000008
        /*00c0*/ 	.short	0x0100
        /*00c2*/ 	.byte	0x08
	.zero		1


	//   ....[3]....
        /*00c4*/ 	.word	0x000002b0
        /*00c8*/ 	.word	0x000000ff
        /*00cc*/ 	.word	0x00000118
        /*00d0*/ 	.short	0x0100
        /*00d2*/ 	.byte	0x08
	.zero		1


	//   ....[4]....
        /*00d4*/ 	.word	0x000002c0
        /*00d8*/ 	.word	0x000000ff
        /*00dc*/ 	.word	0x00000010
        /*00e0*/ 	.short	0x0100
        /*00e2*/ 	.byte	0x08
	.zero		1


	//   ....[5]....
        /*00e4*/ 	.word	0x000002d0
        /*00e8*/ 	.word	0x000000ff
        /*00ec*/ 	.word	0x00000120
        /*00f0*/ 	.short	0x0100
        /*00f2*/ 	.byte	0x08
	.zero		1


	//   ....[6]....
        /*00f4*/ 	.word	0x000002e0
        /*00f8*/ 	.word	0x000000ff
        /*00fc*/ 	.word	0x00000018
        /*0100*/ 	.short	0x0100
        /*0102*/ 	.byte	0x08
	.zero		1


	//   ....[7]....
        /*0104*/ 	.word	0x000002f0
        /*0108*/ 	.word	0x000000ff
        /*010c*/ 	.word	0x00000128
        /*0110*/ 	.short	0x0100
        /*0112*/ 	.byte	0x08
	.zero		1


	//   ....[8]....
        /*0114*/ 	.word	0x00000300
        /*0118*/ 	.word	0x000000ff
        /*011c*/ 	.word	0x00000020
        /*0120*/ 	.short	0x0100
        /*0122*/ 	.byte	0x08
	.zero		1


	//   ....[9]....
        /*0124*/ 	.word	0x00000310
        /*0128*/ 	.word	0x000000ff
        /*012c*/ 	.word	0x00000130
        /*0130*/ 	.short	0x0100
        /*0132*/ 	.byte	0x08
	.zero		1


	//   ....[10]....
        /*0134*/ 	.word	0x00000320
        /*0138*/ 	.word	0x000000ff
        /*013c*/ 	.word	0x00000028
        /*0140*/ 	.short	0x0100
        /*0142*/ 	.byte	0x08
	.zero		1


	//   ....[11]....
        /*0144*/ 	.word	0x00000330
        /*0148*/ 	.word	0x000000ff
        /*014c*/ 	.word	0x00000138
        /*0150*/ 	.short	0x0100
        /*0152*/ 	.byte	0x08
	.zero		1


	//   ....[12]....
        /*0154*/ 	.word	0x00000340
        /*0158*/ 	.word	0x000000ff
        /*015c*/ 	.word	0x00000030
        /*0160*/ 	.short	0x0100
        /*0162*/ 	.byte	0x08
	.zero		1


	//   ....[13]....
        /*0164*/ 	.word	0x00000350
        /*0168*/ 	.word	0x000000ff
        /*016c*/ 	.word	0x00000140
        /*0170*/ 	.short	0x0100
        /*0172*/ 	.byte	0x08
	.zero		1


	//   ....[14]....
        /*0174*/ 	.word	0x00000360
        /*0178*/ 	.word	0x000000ff
        /*017c*/ 	.word	0x00000038
        /*0180*/ 	.short	0x0100
        /*0182*/ 	.byte	0x08
	.zero		1


	//   ....[15]....
        /*0184*/ 	.word	0x00000370
        /*0188*/ 	.word	0x000000ff
        /*018c*/ 	.word	0x00000148
        /*0190*/ 	.short	0x0100
        /*0192*/ 	.byte	0x08
	.zero		1


	//   ....[16]....
        /*0194*/ 	.word	0x00000380
        /*0198*/ 	.word	0x000000ff
        /*019c*/ 	.word	0x00000040
        /*01a0*/ 	.short	0x0100
        /*01a2*/ 	.byte	0x08
	.zero		1


	//   ....[17]....
        /*01a4*/ 	.word	0x00000390
        /*01a8*/ 	.word	0x000000ff
        /*01ac*/ 	.word	0x00000150
        /*01b0*/ 	.short	0x0100
        /*01b2*/ 	.byte	0x08
	.zero		1


	//   ....[18]....
        /*01b4*/ 	.word	0x000003a0
        /*01b8*/ 	.word	0x000000ff
        /*01bc*/ 	.word	0x00000048
        /*01c0*/ 	.short	0x0100
        /*01c2*/ 	.byte	0x08
	.zero		1


	//   ....[19]....
        /*01c4*/ 	.word	0x000003b0
        /*01c8*/ 	.word	0x000000ff
        /*01cc*/ 	.word	0x00000158
        /*01d0*/ 	.short	0x0100
        /*01d2*/ 	.byte	0x08
	.zero		1


	//   ....[20]....
        /*01d4*/ 	.word	0x000003c0
        /*01d8*/ 	.word	0x000000ff
        /*01dc*/ 	.word	0x00000050
        /*01e0*/ 	.short	0x0100
        /*01e2*/ 	.byte	0x08
	.zero		1


	//   ....[21]....
        /*01e4*/ 	.word	0x000003d0
        /*01e8*/ 	.word	0x000000ff
        /*01ec*/ 	.word	0x00000160
        /*01f0*/ 	.short	0x0100
        /*01f2*/ 	.byte	0x08
	.zero		1


	//   ....[22]....
        /*01f4*/ 	.word	0x000003e0
        /*01f8*/ 	.word	0x000000ff
        /*01fc*/ 	.word	0x00000058
        /*0200*/ 	.short	0x0100
        /*0202*/ 	.byte	0x08
	.zero		1


	//   ....[23]....
        /*0204*/ 	.word	0x000003f0
        /*0208*/ 	.word	0x000000ff
        /*020c*/ 	.word	0x00000168
        /*0210*/ 	.short	0x0100
        /*0212*/ 	.byte	0x08
	.zero		1


	//   ....[24]....
        /*0214*/ 	.word	0x00000400
        /*0218*/ 	.word	0x000000ff
        /*021c*/ 	.word	0x00000060
        /*0220*/ 	.short	0x0100
        /*0222*/ 	.byte	0x08
	.zero		1


	//   ....[25]....
        /*0224*/ 	.word	0x00000410
        /*0228*/ 	.word	0x000000ff
        /*022c*/ 	.word	0x00000170
        /*0230*/ 	.short	0x0100
        /*0232*/ 	.byte	0x08
	.zero		1


	//   ....[26]....
        /*0234*/ 	.word	0x00000420
        /*0238*/ 	.word	0x000000ff
        /*023c*/ 	.word	0x00000068
        /*0240*/ 	.short	0x0100
        /*0242*/ 	.byte	0x08
	.zero		1


	//   ....[27]....
        /*0244*/ 	.word	0x00000430
        /*0248*/ 	.word	0x000000ff
        /*024c*/ 	.word	0x00000178
        /*0250*/ 	.short	0x0100
        /*0252*/ 	.byte	0x08
	.zero		1


	//   ....[28]....
        /*0254*/ 	.word	0x00000440
        /*0258*/ 	.word	0x000000ff
        /*025c*/ 	.word	0x00000070
        /*0260*/ 	.short	0x0100
        /*0262*/ 	.byte	0x08
	.zero		1


	//   ....[29]....
        /*0264*/ 	.word	0x00000450
        /*0268*/ 	.word	0x000000ff
        /*026c*/ 	.word	0x00000180
        /*0270*/ 	.short	0x0100
        /*0272*/ 	.byte	0x08
	.zero		1


	//   ....[30]....
        /*0274*/ 	.word	0x00000460
        /*0278*/ 	.word	0x000000ff
        /*027c*/ 	.word	0x00000078
        /*0280*/ 	.short	0x0100
        /*0282*/ 	.byte	0x08
	.zero		1


	//   ....[31]....
        /*0284*/ 	.word	0x00000470
        /*0288*/ 	.word	0x000000ff
        /*028c*/ 	.word	0x00000188
        /*0290*/ 	.short	0x0100
        /*0292*/ 	.byte	0x08
	.zero		1


	//   ....[32]....
        /*0294*/ 	.word	0x00000480
        /*0298*/ 	.word	0x000000ff
        /*029c*/ 	.word	0x00000080
        /*02a0*/ 	.short	0x0100
        /*02a2*/ 	.byte	0x08
	.zero		1


	//   ....[33]....
        /*02a4*/ 	.word	0x00000490
        /*02a8*/ 	.word	0x000000ff
        /*02ac*/ 	.word	0x00000190
        /*02b0*/ 	.short	0x0100
        /*02b2*/ 	.byte	0x08
	.zero		1


	//   ....[34]....
        /*02b4*/ 	.word	0x000004a0
        /*02b8*/ 	.word	0x000000ff
        /*02bc*/ 	.word	0x00000088
        /*02c0*/ 	.short	0x0100
        /*02c2*/ 	.byte	0x08
	.zero		1


	//   ....[35]....
        /*02c4*/ 	.word	0x000004b0
        /*02c8*/ 	.word	0x000000ff
        /*02cc*/ 	.word	0x00000198
        /*02d0*/ 	.short	0x0100
        /*02d2*/ 	.byte	0x08
	.zero		1


	//   ....[36]....
        /*02d4*/ 	.word	0x000004c0
        /*02d8*/ 	.word	0x000000ff
        /*02dc*/ 	.word	0x00000090
        /*02e0*/ 	.short	0x0100
        /*02e2*/ 	.byte	0x08
	.zero		1


	//   ....[37]....
        /*02e4*/ 	.word	0x000004d0
        /*02e8*/ 	.word	0x000000ff
        /*02ec*/ 	.word	0x000001a0
        /*02f0*/ 	.short	0x0100
        /*02f2*/ 	.byte	0x08
	.zero		1


	//   ....[38]....
        /*02f4*/ 	.word	0x000004e0
        /*02f8*/ 	.word	0x000000ff
        /*02fc*/ 	.word	0x00000098
        /*0300*/ 	.short	0x0100
        /*0302*/ 	.byte	0x08
	.zero		1


	//   ....[39]....
        /*0304*/ 	.word	0x000004f0
        /*0308*/ 	.word	0x000000ff
        /*030c*/ 	.word	0x000001a8
        /*0310*/ 	.short	0x0100
        /*0312*/ 	.byte	0x08
	.zero		1


	//   ....[40]....
        /*0314*/ 	.word	0x00000500
        /*0318*/ 	.word	0x000000ff
        /*031c*/ 	.word	0x000000a0
        /*0320*/ 	.short	0x0100
        /*0322*/ 	.byte	0x08
	.zero		1


	//   ....[41]....
        /*0324*/ 	.word	0x00000510
        /*0328*/ 	.word	0x000000ff
        /*032c*/ 	.word	0x000001b0
        /*0330*/ 	.short	0x0100
        /*0332*/ 	.byte	0x08
	.zero		1


	//   ....[42]....
        /*0334*/ 	.word	0x00000520
        /*0338*/ 	.word	0x000000ff
        /*033c*/ 	.word	0x000000a8
        /*0340*/ 	.short	0x0100
        /*0342*/ 	.byte	0x08
	.zero		1


	//   ....[43]....
        /*0344*/ 	.word	0x00000530
        /*0348*/ 	.word	0x000000ff
        /*034c*/ 	.word	0x000001b8
        /*0350*/ 	.short	0x0100
        /*0352*/ 	.byte	0x08
	.zero		1


	//   ....[44]....
        /*0354*/ 	.word	0x00000540
        /*0358*/ 	.word	0x000000ff
        /*035c*/ 	.word	0x000000b0
        /*0360*/ 	.short	0x0100
        /*0362*/ 	.byte	0x08
	.zero		1


	//   ....[45]....
        /*0364*/ 	.word	0x00000550
        /*0368*/ 	.word	0x000000ff
        /*036c*/ 	.word	0x000001c0
        /*0370*/ 	.short	0x0100
        /*0372*/ 	.byte	0x08
	.zero		1


	//   ....[46]....
        /*0374*/ 	.word	0x00000560
        /*0378*/ 	.word	0x000000ff
        /*037c*/ 	.word	0x000000b8
        /*0380*/ 	.short	0x0100
        /*0382*/ 	.byte	0x08
	.zero		1


	//   ....[47]....
        /*0384*/ 	.word	0x00000570
        /*0388*/ 	.word	0x000000ff
        /*038c*/ 	.word	0x000001c8
        /*0390*/ 	.short	0x0100
        /*0392*/ 	.byte	0x08
	.zero		1


	//   ....[48]....
        /*0394*/ 	.word	0x00000580
        /*0398*/ 	.word	0x000000ff
        /*039c*/ 	.word	0x000000c0
        /*03a0*/ 	.short	0x0100
        /*03a2*/ 	.byte	0x08
	.zero		1


	//   ....[49]....
        /*03a4*/ 	.word	0x00000590
        /*03a8*/ 	.word	0x000000ff
        /*03ac*/ 	.word	0x000001d0
        /*03b0*/ 	.short	0x0100
        /*03b2*/ 	.byte	0x08
	.zero		1


	//   ....[50]....
        /*03b4*/ 	.word	0x000005a0
        /*03b8*/ 	.word	0x000000ff
        /*03bc*/ 	.word	0x000000c8
        /*03c0*/ 	.short	0x0100
        /*03c2*/ 	.byte	0x08
	.zero		1


	//   ....[51]....
        /*03c4*/ 	.word	0x000005b0
        /*03c8*/ 	.word	0x000000ff
        /*03cc*/ 	.word	0x000001d8
        /*03d0*/ 	.short	0x0100
        /*03d2*/ 	.byte	0x08
	.zero		1


	//   ....[52]....
        /*03d4*/ 	.word	0x000005c0
        /*03d8*/ 	.word	0x000000ff
        /*03dc*/ 	.word	0x000000d0
        /*03e0*/ 	.short	0x0100
        /*03e2*/ 	.byte	0x08
	.zero		1


	//   ....[53]....
        /*03e4*/ 	.word	0x000005d0
        /*03e8*/ 	.word	0x000000ff
        /*03ec*/ 	.word	0x000001e0
        /*03f0*/ 	.short	0x0100
        /*03f2*/ 	.byte	0x08
	.zero		1


	//   ....[54]....
        /*03f4*/ 	.word	0x000005e0
        /*03f8*/ 	.word	0x000000ff
        /*03fc*/ 	.word	0x000000d8
        /*0400*/ 	.short	0x0100
        /*0402*/ 	.byte	0x08
	.zero		1


	//   ....[55]....
        /*0404*/ 	.word	0x000005f0
        /*0408*/ 	.word	0x000000ff
        /*040c*/ 	.word	0x000001e8
        /*0410*/ 	.short	0x0100
        /*0412*/ 	.byte	0x08
	.zero		1


	//   ....[56]....
        /*0414*/ 	.word	0x00000600
        /*0418*/ 	.word	0x000000ff
        /*041c*/ 	.word	0x000000e0
        /*0420*/ 	.short	0x0100
        /*0422*/ 	.byte	0x08
	.zero		1


	//   ....[57]....
        /*0424*/ 	.word	0x00000610
        /*0428*/ 	.word	0x000000ff
        /*042c*/ 	.word	0x000001f0
        /*0430*/ 	.short	0x0100
        /*0432*/ 	.byte	0x08
	.zero		1


	//   ....[58]....
        /*0434*/ 	.word	0x00000620
        /*0438*/ 	.word	0x000000ff
        /*043c*/ 	.word	0x000000e8
        /*0440*/ 	.short	0x0100
        /*0442*/ 	.byte	0x08
	.zero		1


	//   ....[59]....
        /*0444*/ 	.word	0x00000630
        /*0448*/ 	.word	0x000000ff
        /*044c*/ 	.word	0x000001f8
        /*0450*/ 	.short	0x0100
        /*0452*/ 	.byte	0x08
	.zero		1


	//   ....[60]....
        /*0454*/ 	.word	0x00000640
        /*0458*/ 	.word	0x000000ff
        /*045c*/ 	.word	0x000000f0
        /*0460*/ 	.short	0x0100
        /*0462*/ 	.byte	0x08
	.zero		1


	//   ....[61]....
        /*0464*/ 	.word	0x00000650
        /*0468*/ 	.word	0x000000ff
        /*046c*/ 	.word	0x00000200
        /*0470*/ 	.short	0x0100
        /*0472*/ 	.byte	0x08
	.zero		1


	//   ....[62]....
        /*0474*/ 	.word	0x00000660
        /*0478*/ 	.word	0x000000ff
        /*047c*/ 	.word	0x000000f8
        /*0480*/ 	.short	0x0100
        /*0482*/ 	.byte	0x08
	.zero		1


	//   ....[63]....
        /*0484*/ 	.word	0x00000670
        /*0488*/ 	.word	0x000000ff
        /*048c*/ 	.word	0x00000208
        /*0490*/ 	.short	0x0100
        /*0492*/ 	.byte	0x08
	.zero		1


	//   ....[64]....
        /*0494*/ 	.word	0x00000680
        /*0498*/ 	.word	0x000000ff
        /*049c*/ 	.word	0x00000100
        /*04a0*/ 	.short	0x0100
        /*04a2*/ 	.byte	0x08
	.zero		1


	//   ....[65]....
        /*04a4*/ 	.word	0x00000690
        /*04a8*/ 	.word	0x000000ff
        /*04ac*/ 	.word	0x00000210
        /*04b0*/ 	.short	0x0100
        /*04b2*/ 	.byte	0x08
	.zero		1


	//   ....[66]....
        /*04b4*/ 	.word	0x000006a0
        /*04b8*/ 	.word	0x000000ff
        /*04bc*/ 	.word	0x00000108
        /*04c0*/ 	.short	0x0100
        /*04c2*/ 	.byte	0x08
	.zero		1


	//   ....[67]....
        /*04c4*/ 	.word	0x000006b0
        /*04c8*/ 	.word	0x000000ff
        /*04cc*/ 	.word	0x00000218
        /*04d0*/ 	.short	0x0100
        /*04d2*/ 	.byte	0x08
	.zero		1


	//   ....[68]....
        /*04d4*/ 	.word	0x00000bf0
        /*04d8*/ 	.word	0x000000ff
        /*04dc*/ 	.word	0x00000250
        /*04e0*/ 	.short	0x0100
        /*04e2*/ 	.byte	0x08
	.zero		1


	//   ....[69]....
        /*04e4*/ 	.word	0x00000c90
        /*04e8*/ 	.word	0x000000ff
        /*04ec*/ 	.word	0x00000258
        /*04f0*/ 	.short	0x0100
        /*04f2*/ 	.byte	0x08
	.zero		1


	//   ....[70]....
        /*04f4*/ 	.word	0x00000cb0
        /*04f8*/ 	.word	0x000000ff
        /*04fc*/ 	.word	0x00000230
        /*0500*/ 	.short	0x0100
        /*0502*/ 	.byte	0x09
	.zero		1


	//   ....[71]....
        /*0504*/ 	.word	0x00000cc0
        /*0508*/ 	.word	0x000000ff
        /*050c*/ 	.word	0x00000238
        /*0510*/ 	.short	0x0100
        /*0512*/ 	.byte	0x09
	.zero		1


	//   ....[72]....
        /*0514*/ 	.word	0x00000cd0
        /*0518*/ 	.word	0x000000ff
        /*051c*/ 	.word	0x00000240
        /*0520*/ 	.short	0x0100
        /*0522*/ 	.byte	0x09
	.zero		1


	//   ....[73]....
        /*0524*/ 	.word	0x00000ce0
        /*0528*/ 	.word	0x000000ff
        /*052c*/ 	.word	0x00000248
        /*0530*/ 	.short	0x0100
        /*0532*/ 	.byte	0x09
	.zero		1


	//   ....[74]....
        /*0534*/ 	.word	0x00001c60
        /*0538*/ 	.word	0x000000ff
        /*053c*/ 	.word	0xfffffff8
        /*0540*/ 	.short	0x010a
        /*0542*/ 	.byte	0x10
	.zero		1


	//   ....[75]....
        /*0544*/ 	.word	0x00002040
        /*0548*/ 	.word	0x000000ff
        /*054c*/ 	.word	0x00000000
        /*0550*/ 	.short	0x010a
        /*0552*/ 	.byte	0x08
	.zero		1


	//   ....[76]....
        /*0554*/ 	.word	0x000020a0
        /*0558*/ 	.word	0x000000ff
        /*055c*/ 	.word	0x00000000
        /*0560*/ 	.short	0x010a
        /*0562*/ 	.byte	0x08
	.zero		1


	//   ....[77]....
        /*0564*/ 	.word	0x00002440
        /*0568*/ 	.word	0x00000046
        /*056c*/ 	.word	0x00000000
        /*0570*/ 	.short	0x0101
        /*0572*/ 	.byte	0x3f
	.zero		1


	//   ....[78]....
        /*0574*/ 	.word	0x000027b0
        /*0578*/ 	.word	0x00000044
        /*057c*/ 	.word	0x00000000
        /*0580*/ 	.short	0x0101
        /*0582*/ 	.byte	0x18
	.zero		1


	//   ....[79]....
        /*0584*/ 	.word	0x00002810
        /*0588*/ 	.word	0x000000ff
        /*058c*/ 	.word	0x00000008
        /*0590*/ 	.short	0x010a
        /*0592*/ 	.byte	0x10
	.zero		1


	//   ....[80]....
        /*0594*/ 	.word	0x00005040
        /*0598*/ 	.word	0x00000000
        /*059c*/ 	.word	0x00000000
        /*05a0*/ 	.short	0x0101
        /*05a2*/ 	.byte	0x18
	.zero		1


	//   ....[81]....
        /*05a4*/ 	.word	0x00005950
        /*05a8*/ 	.word	0x00000013
        /*05ac*/ 	.word	0x00000110
        /*05b0*/ 	.short	0x010a
        /*05b2*/ 	.byte	0x3f
	.zero		1


	//   ....[82]....
        /*05b4*/ 	.word	0x00005dc0
        /*05b8*/ 	.word	0x00000000
        /*05bc*/ 	.word	0x00000258
        /*05c0*/ 	.short	0x0101
        /*05c2*/ 	.byte	0x3f
	.zero		1


	//   ....[83]....
        /*05c4*/ 	.word	0x00006520
        /*05c8*/ 	.word	0x00000006
        /*05cc*/ 	.word	0x00000000
        /*05d0*/ 	.short	0x010a
        /*05d2*/ 	.byte	0x3f
	.zero		1


	//   ....[84]....
        /*05d4*/ 	.word	0x000065a0
        /*05d8*/ 	.word	0x00000007
        /*05dc*/ 	.word	0x00000000
        /*05e0*/ 	.short	0x010a
        /*05e2*/ 	.byte	0x3f
	.zero		1


	//   ....[85]....
        /*05e4*/ 	.word	0x00006630
        /*05e8*/ 	.word	0x00000006
        /*05ec*/ 	.word	0x00000000
        /*05f0*/ 	.short	0x010a
        /*05f2*/ 	.byte	0x3f
	.zero		1


	//   ....[86]....
        /*05f4*/ 	.word	0x000066c0
        /*05f8*/ 	.word	0x00000009
        /*05fc*/ 	.word	0x00000000
        /*0600*/ 	.short	0x010a
        /*0602*/ 	.byte	0x3f
	.zero		1


	//   ....[87]....
        /*0604*/ 	.word	0x00006750
        /*0608*/ 	.word	0x00000006
        /*060c*/ 	.word	0x00000000
        /*0610*/ 	.short	0x010a
        /*0612*/ 	.byte	0x3f
	.zero		1


	//   ....[88]....
        /*0614*/ 	.word	0x000067e0
        /*0618*/ 	.word	0x00000009
        /*061c*/ 	.word	0x00000000
        /*0620*/ 	.short	0x010a
        /*0622*/ 	.byte	0x3f
	.zero		1


	//   ....[89]....
        /*0624*/ 	.word	0x00006870
        /*0628*/ 	.word	0x00000006
        /*062c*/ 	.word	0x00000000
        /*0630*/ 	.short	0x010a
        /*0632*/ 	.byte	0x3f
	.zero		1


	//   ....[90]....
        /*0634*/ 	.word	0x00006900
        /*0638*/ 	.word	0x00000009
        /*063c*/ 	.word	0x00000000
        /*0640*/ 	.short	0x010a
        /*0642*/ 	.byte	0x3f
	.zero		1


	//   ....[91]....
        /*0644*/ 	.word	0x00006990
        /*0648*/ 	.word	0x00000006
        /*064c*/ 	.word	0x00000000
        /*0650*/ 	.short	0x010a
        /*0652*/ 	.byte	0x3f
	.zero		1


	//   ....[92]....
        /*0654*/ 	.word	0x00006a20
        /*0658*/ 	.word	0x00000009
        /*065c*/ 	.word	0x00000000
        /*0660*/ 	.short	0x010a
        /*0662*/ 	.byte	0x3f
	.zero		1


	//   ....[93]....
        /*0664*/ 	.word	0x00006ab0
        /*0668*/ 	.word	0x00000006
        /*066c*/ 	.word	0x00000000
        /*0670*/ 	.short	0x010a
        /*0672*/ 	.byte	0x3f
	.zero		1


	//   ....[94]....
        /*0674*/ 	.word	0x00006b40
        /*0678*/ 	.word	0x00000009
        /*067c*/ 	.word	0x00000000
        /*0680*/ 	.short	0x010a
        /*0682*/ 	.byte	0x3f
	.zero		1


	//   ....[95]....
        /*0684*/ 	.word	0x00006bd0
        /*0688*/ 	.word	0x00000006
        /*068c*/ 	.word	0x00000000
        /*0690*/ 	.short	0x010a
        /*0692*/ 	.byte	0x3f
	.zero		1


	//   ....[96]....
        /*0694*/ 	.word	0x00006c60
        /*0698*/ 	.word	0x00000009
        /*069c*/ 	.word	0x00000000
        /*06a0*/ 	.short	0x010a
        /*06a2*/ 	.byte	0x3f
	.zero		1


	//   ....[97]....
        /*06a4*/ 	.word	0x00006cf0
        /*06a8*/ 	.word	0x00000006
        /*06ac*/ 	.word	0x00000000
        /*06b0*/ 	.short	0x010a
        /*06b2*/ 	.byte	0x3f
	.zero		1


	//   ....[98]....
        /*06b4*/ 	.word	0x00006d80
        /*06b8*/ 	.word	0x00000009
        /*06bc*/ 	.word	0x00000000
        /*06c0*/ 	.short	0x010a
        /*06c2*/ 	.byte	0x3f
	.zero		1


	//   ....[99]....
        /*06c4*/ 	.word	0x00006e10
        /*06c8*/ 	.word	0x00000006
        /*06cc*/ 	.word	0x00000000
        /*06d0*/ 	.short	0x010a
        /*06d2*/ 	.byte	0x3f
	.zero		1


	//   ....[100]....
        /*06d4*/ 	.word	0x00006ea0
        /*06d8*/ 	.word	0x00000009
        /*06dc*/ 	.word	0x00000000
        /*06e0*/ 	.short	0x010a
        /*06e2*/ 	.byte	0x3f
	.zero		1


	//   ....[101]....
        /*06e4*/ 	.word	0x00006f30
        /*06e8*/ 	.word	0x00000006
        /*06ec*/ 	.word	0x00000000
        /*06f0*/ 	.short	0x010a
        /*06f2*/ 	.byte	0x3f
	.zero		1


	//   ....[102]....
        /*06f4*/ 	.word	0x00006fc0
        /*06f8*/ 	.word	0x00000009
        /*06fc*/ 	.word	0x00000000
        /*0700*/ 	.short	0x010a
        /*0702*/ 	.byte	0x3f
	.zero		1


	//   ....[103]....
        /*0704*/ 	.word	0x00007050
        /*0708*/ 	.word	0x00000006
        /*070c*/ 	.word	0x00000000
        /*0710*/ 	.short	0x010a
        /*0712*/ 	.byte	0x3f
	.zero		1


	//   ....[104]....
        /*0714*/ 	.word	0x000070e0
        /*0718*/ 	.word	0x00000009
        /*071c*/ 	.word	0x00000000
        /*0720*/ 	.short	0x010a
        /*0722*/ 	.byte	0x3f
	.zero		1


	//   ....[105]....
        /*0724*/ 	.word	0x00007170
        /*0728*/ 	.word	0x00000006
        /*072c*/ 	.word	0x00000000
        /*0730*/ 	.short	0x010a
        /*0732*/ 	.byte	0x3f
	.zero		1


	//   ....[106]....
        /*0734*/ 	.word	0x00007200
        /*0738*/ 	.word	0x00000009
        /*073c*/ 	.word	0x00000000
        /*0740*/ 	.short	0x010a
        /*0742*/ 	.byte	0x3f
	.zero		1


	//   ....[107]....
        /*0744*/ 	.word	0x00007290
        /*0748*/ 	.word	0x00000006
        /*074c*/ 	.word	0x00000000
        /*0750*/ 	.short	0x010a
        /*0752*/ 	.byte	0x3f
	.zero		1


	//   ....[108]....
        /*0754*/ 	.word	0x00007320
        /*0758*/ 	.word	0x00000009
        /*075c*/ 	.word	0x00000000
        /*0760*/ 	.short	0x010a
        /*0762*/ 	.byte	0x3f
	.zero		1


	//   ....[109]....
        /*0764*/ 	.word	0x000073b0
        /*0768*/ 	.word	0x00000006
        /*076c*/ 	.word	0x00000000
        /*0770*/ 	.short	0x010a
        /*0772*/ 	.byte	0x3f
	.zero		1


	//   ....[110]....
        /*0774*/ 	.word	0x00007440
        /*0778*/ 	.word	0x00000009
        /*077c*/ 	.word	0x00000000
        /*0780*/ 	.short	0x010a
        /*0782*/ 	.byte	0x3f
	.zero		1


	//   ....[111]....
        /*0784*/ 	.word	0x000074d0
        /*0788*/ 	.word	0x00000006
        /*078c*/ 	.word	0x00000000
        /*0790*/ 	.short	0x010a
        /*0792*/ 	.byte	0x3f
	.zero		1


	//   ....[112]....
        /*0794*/ 	.word	0x00007560
        /*0798*/ 	.word	0x00000009
        /*079c*/ 	.word	0x00000000
        /*07a0*/ 	.short	0x010a
        /*07a2*/ 	.byte	0x3f
	.zero		1


	//   ....[113]....
        /*07a4*/ 	.word	0x000075f0
        /*07a8*/ 	.word	0x00000006
        /*07ac*/ 	.word	0x00000000
        /*07b0*/ 	.short	0x010a
        /*07b2*/ 	.byte	0x3f
	.zero		1


	//   ....[114]....
        /*07b4*/ 	.word	0x00007680
        /*07b8*/ 	.word	0x00000009
        /*07bc*/ 	.word	0x00000000
        /*07c0*/ 	.short	0x010a
        /*07c2*/ 	.byte	0x3f
	.zero		1


	//   ....[115]....
        /*07c4*/ 	.word	0x00007710
        /*07c8*/ 	.word	0x00000006
        /*07cc*/ 	.word	0x00000000
        /*07d0*/ 	.short	0x010a
        /*07d2*/ 	.byte	0x3f
	.zero		1


	//   ....[116]....
        /*07d4*/ 	.word	0x000077a0
        /*07d8*/ 	.word	0x00000003
        /*07dc*/ 	.word	0x00000000
        /*07e0*/ 	.short	0x010a
        /*07e2*/ 	.byte	0x3f
	.zero		1


	//   ....[117]....
        /*07e4*/ 	.word	0x00007810
        /*07e8*/ 	.word	0x00000019
        /*07ec*/ 	.word	0xfffffff8
        /*07f0*/ 	.short	0x010a
        /*07f2*/ 	.byte	0x3f
	.zero		1


	//   ....[118]....
        /*07f4*/ 	.word	0x00007870
        /*07f8*/ 	.word	0x00000073
        /*07fc*/ 	.word	0x00000000
        /*0800*/ 	.short	0x010a
        /*0802*/ 	.byte	0x3f
	.zero		1


	//   ....[119]....
        /*0804*/ 	.word	0x000078d0
        /*0808*/ 	.word	0x00000019
        /*080c*/ 	.word	0x00000008
        /*0810*/ 	.short	0x010a
        /*0812*/ 	.byte	0x3f
	.zero		1


	//   ....[120]....
        /*0814*/ 	.word	0x000079a0
        /*0818*/ 	.word	0x00000013
        /*081c*/ 	.word	0x00000110
        /*0820*/ 	.short	0x010a
        /*0822*/ 	.byte	0x3f
	.zero		1


	//   ....[121]....
        /*0824*/ 	.word	0x00007a80
        /*0828*/ 	.word	0x00000006
        /*082c*/ 	.word	0x00000000
        /*0830*/ 	.short	0x010a
        /*0832*/ 	.byte	0x3f
	.zero		1


	//   ....[122]....
        /*0834*/ 	.word	0x00007ad0
        /*0838*/ 	.word	0x00000007
        /*083c*/ 	.word	0x00000000
        /*0840*/ 	.short	0x010a
        /*0842*/ 	.byte	0x3f
	.zero		1


	//   ....[123]....
        /*0844*/ 	.word	0x00007b20
        /*0848*/ 	.word	0x00000006
        /*084c*/ 	.word	0x00000000
        /*0850*/ 	.short	0x010a
        /*0852*/ 	.byte	0x3f
	.zero		1


	//   ....[124]....
        /*0854*/ 	.word	0x00007b70
        /*0858*/ 	.word	0x00000009
        /*085c*/ 	.word	0x00000000
        /*0860*/ 	.short	0x010a
        /*0862*/ 	.byte	0x3f
	.zero		1


	//   ....[125]....
        /*0864*/ 	.word	0x00007bc0
        /*0868*/ 	.word	0x00000006
        /*086c*/ 	.word	0x00000000
        /*0870*/ 	.short	0x010a
        /*0872*/ 	.byte	0x3f
	.zero		1


	//   ....[126]....
        /*0874*/ 	.word	0x00007c10
        /*0878*/ 	.word	0x00000009
        /*087c*/ 	.word	0x00000000
        /*0880*/ 	.short	0x010a
        /*0882*/ 	.byte	0x3f
	.zero		1


	//   ....[127]....
        /*0884*/ 	.word	0x00007c60
        /*0888*/ 	.word	0x00000006
        /*088c*/ 	.word	0x00000000
        /*0890*/ 	.short	0x010a
        /*0892*/ 	.byte	0x3f
	.zero		1


	//   ....[128]....
        /*0894*/ 	.word	0x00007cb0
        /*0898*/ 	.word	0x00000009
        /*089c*/ 	.word	0x00000000
        /*08a0*/ 	.short	0x010a
        /*08a2*/ 	.byte	0x3f
	.zero		1


	//   ....[129]....
        /*08a4*/ 	.word	0x00007d00
        /*08a8*/ 	.word	0x00000006
        /*08ac*/ 	.word	0x00000000
        /*08b0*/ 	.short	0x010a
        /*08b2*/ 	.byte	0x3f
	.zero		1


	//   ....[130]....
        /*08b4*/ 	.word	0x00007d50
        /*08b8*/ 	.word	0x00000009
        /*08bc*/ 	.word	0x00000000
        /*08c0*/ 	.short	0x010a
        /*08c2*/ 	.byte	0x3f
	.zero		1


	//   ....[131]....
        /*08c4*/ 	.word	0x00007da0
        /*08c8*/ 	.word	0x00000006
        /*08cc*/ 	.word	0x00000000
        /*08d0*/ 	.short	0x010a
        /*08d2*/ 	.byte	0x3f
	.zero		1


	//   ....[132]....
        /*08d4*/ 	.word	0x00007df0
        /*08d8*/ 	.word	0x00000009
        /*08dc*/ 	.word	0x00000000
        /*08e0*/ 	.short	0x010a
        /*08e2*/ 	.byte	0x3f
	.zero		1


	//   ....[133]....
        /*08e4*/ 	.word	0x00007e40
        /*08e8*/ 	.word	0x00000006
        /*08ec*/ 	.word	0x00000000
        /*08f0*/ 	.short	0x010a
        /*08f2*/ 	.byte	0x3f
	.zero		1


	//   ....[134]....
        /*08f4*/ 	.word	0x00007e90
        /*08f8*/ 	.word	0x00000009
        /*08fc*/ 	.word	0x00000000
        /*0900*/ 	.short	0x010a
        /*0902*/ 	.byte	0x3f
	.zero		1


	//   ....[135]....
        /*0904*/ 	.word	0x00007ee0
        /*0908*/ 	.word	0x00000006
        /*090c*/ 	.word	0x00000000
        /*0910*/ 	.short	0x010a
        /*0912*/ 	.byte	0x3f
	.zero		1


	//   ....[136]....
        /*0914*/ 	.word	0x00007f30
        /*0918*/ 	.word	0x00000009
        /*091c*/ 	.word	0x00000000
        /*0920*/ 	.short	0x010a
        /*0922*/ 	.byte	0x3f
	.zero		1


	//   ....[137]....
        /*0924*/ 	.word	0x00007f80
        /*0928*/ 	.word	0x00000006
        /*092c*/ 	.word	0x00000000
        /*0930*/ 	.short	0x010a
        /*0932*/ 	.byte	0x3f
	.zero		1


	//   ....[138]....
        /*0934*/ 	.word	0x00007fd0
        /*0938*/ 	.word	0x00000009
        /*093c*/ 	.word	0x00000000
        /*0940*/ 	.short	0x010a
        /*0942*/ 	.byte	0x3f
	.zero		1


	//   ....[139]....
        /*0944*/ 	.word	0x00008020
        /*0948*/ 	.word	0x00000006
        /*094c*/ 	.word	0x00000000
        /*0950*/ 	.short	0x010a
        /*0952*/ 	.byte	0x3f
	.zero		1


	//   ....[140]....
        /*0954*/ 	.word	0x00008070
        /*0958*/ 	.word	0x00000009
        /*095c*/ 	.word	0x00000000
        /*0960*/ 	.short	0x010a
        /*0962*/ 	.byte	0x3f
	.zero		1


	//   ....[141]....
        /*0964*/ 	.word	0x000080c0
        /*0968*/ 	.word	0x00000006
        /*096c*/ 	.word	0x00000000
        /*0970*/ 	.short	0x010a
        /*0972*/ 	.byte	0x3f
	.zero		1


	//   ....[142]....
        /*0974*/ 	.word	0x00008110
        /*0978*/ 	.word	0x00000009
        /*097c*/ 	.word	0x00000000
        /*0980*/ 	.short	0x010a
        /*0982*/ 	.byte	0x3f
	.zero		1


	//   ....[143]....
        /*0984*/ 	.word	0x00008160
        /*0988*/ 	.word	0x00000006
        /*098c*/ 	.word	0x00000000
        /*0990*/ 	.short	0x010a
        /*0992*/ 	.byte	0x3f
	.zero		1


	//   ....[144]....
        /*0994*/ 	.word	0x000081b0
        /*0998*/ 	.word	0x00000009
        /*099c*/ 	.word	0x00000000
        /*09a0*/ 	.short	0x010a
        /*09a2*/ 	.byte	0x3f
	.zero		1


	//   ....[145]....
        /*09a4*/ 	.word	0x00008200
        /*09a8*/ 	.word	0x00000006
        /*09ac*/ 	.word	0x00000000
        /*09b0*/ 	.short	0x010a
        /*09b2*/ 	.byte	0x3f
	.zero		1


	//   ....[146]....
        /*09b4*/ 	.word	0x00008250
        /*09b8*/ 	.word	0x00000009
        /*09bc*/ 	.word	0x00000000
        /*09c0*/ 	.short	0x010a
        /*09c2*/ 	.byte	0x3f
	.zero		1


	//   ....[147]....
        /*09c4*/ 	.word	0x000082a0
        /*09c8*/ 	.word	0x00000006
        /*09cc*/ 	.word	0x00000000
        /*09d0*/ 	.short	0x010a
        /*09d2*/ 	.byte	0x3f
	.zero		1


	//   ....[148]....
        /*09d4*/ 	.word	0x000082f0
        /*09d8*/ 	.word	0x00000009
        /*09dc*/ 	.word	0x00000000
        /*09e0*/ 	.short	0x010a
        /*09e2*/ 	.byte	0x3f
	.zero		1


	//   ....[149]....
        /*09e4*/ 	.word	0x00008340
        /*09e8*/ 	.word	0x00000006
        /*09ec*/ 	.word	0x00000000
        /*09f0*/ 	.short	0x010a
        /*09f2*/ 	.byte	0x3f
	.zero		1


	//   ....[150]....
        /*09f4*/ 	.word	0x00008390
        /*09f8*/ 	.word	0x00000009
        /*09fc*/ 	.word	0x00000000
        /*0a00*/ 	.short	0x010a
        /*0a02*/ 	.byte	0x3f
	.zero		1


	//   ....[151]....
        /*0a04*/ 	.word	0x000083e0
        /*0a08*/ 	.word	0x00000006
        /*0a0c*/ 	.word	0x00000000
        /*0a10*/ 	.short	0x010a
        /*0a12*/ 	.byte	0x3f
	.zero		1


	//   ....[152]....
        /*0a14*/ 	.word	0x00008430
        /*0a18*/ 	.word	0x00000009
        /*0a1c*/ 	.word	0x00000000
        /*0a20*/ 	.short	0x010a
        /*0a22*/ 	.byte	0x3f
	.zero		1


	//   ....[153]....
        /*0a24*/ 	.word	0x00008480
        /*0a28*/ 	.word	0x00000006
        /*0a2c*/ 	.word	0x00000000
        /*0a30*/ 	.short	0x010a
        /*0a32*/ 	.byte	0x3f
	.zero		1


	//----- nvinfo : EIATTR_NUM_MBARRIERS
	.align		4
.L_28:
        /*0a34*/ 	.byte	0x03, 0x38
        /*0a36*/ 	.short	0x004a


	//----- nvinfo : EIATTR_EXIT_INSTR_OFFSETS
	.align		4
        /*0a38*/ 	.byte	0x04, 0x1c
        /*0a3a*/ 	.short	(.L_30 - .L_29)


	//   ....[0]....
.L_29:
        /*0a3c*/ 	.word	0x00001780


	//   ....[1]....
        /*0a40*/ 	.word	0x000017e0


	//   ....[2]....
        /*0a44*/ 	.word	0x00005610


	//   ....[3]....
        /*0a48*/ 	.word	0x00005640


	//   ....[4]....
        /*0a4c*/ 	.word	0x000077f0


	//----- nvinfo : EIATTR_MAX_THREADS
	.align		4
.L_30:
        /*0a50*/ 	.byte	0x04, 0x05
        /*0a52*/ 	.short	(.L_32 - .L_31)
.L_31:
        /*0a54*/ 	.word	0x00000180
        /*0a58*/ 	.word	0x00000001
        /*0a5c*/ 	.word	0x00000001


	//----- nvinfo : EIATTR_CRS_STACK_SIZE
	.align		4
.L_32:
        /*0a60*/ 	.byte	0x04, 0x1e
        /*0a62*/ 	.short	(.L_34 - .L_33)
.L_33:
        /*0a64*/ 	.word	0x00000000


	//----- nvinfo : EIATTR_CBANK_PARAM_SIZE
	.align		4
.L_34:
        /*0a68*/ 	.byte	0x03, 0x19
        /*0a6a*/ 	.short	0x0570


	//----- nvinfo : EIATTR_PARAM_CBANK
	.align		4
        /*0a6c*/ 	.byte	0x04, 0x0a
        /*0a6e*/ 	.short	(.L_36 - .L_35)
	.align		4
.L_35:
        /*0a70*/ 	.word	index@(.nv.constant0._ZN7cutlass13device_kernelINS_4gemm6kernel13GemmUniversalIN4cute5tupleIJiiiiEEENS1_10collective13CollectiveMmaINS1_43MainloopSm90TmaGmmaWarpSpecializedSparseFP8ILi34ENS5_IJNS4_1CILi2EEENSA_ILi1EEESC_EEENS1_32KernelTmaWarpSpecializedPingpongEEENS5_IJNSA_ILi64EEESG_SG_EEENS_12float_e4m3_tENS5_IJNS4_6LayoutINS5_IJiNS5_IJSB_iEEEiEEENS5_IJlNS5_IJSC_SB_EEElEEEEENSJ_INS5_IJNS5_IJSG_iEEESP_iEEENS5_IJNS5_IJSG_NSA_ILi4096EEEEEENS5_IJSC_lEEElEEEEEEEESI_NS5_IJlSC_lEEENS4_8TiledMMAINS4_8MMA_AtomIJNS4_4SM904GMMA6SPARSE31GMMA_64x64x64_F32E4M3E4M3_SS_TNILNS11_7ScaleInE1ELS14_1ELNS11_9SparseSelE0EEEEEENSJ_INS5_IJSC_SC_SC_EEENS5_IJNSA_ILi0EEES19_S19_EEEEENS5_IJNS4_10UnderscoreES1C_S1C_EEEEENS4_13SM90_TMA_LOADENS4_14ComposedLayoutINS4_7SwizzleILi1ELi4ELi3EEENS4_25smem_sparse_ptr_flag_bitsILi2ELi8EEENSJ_INS5_IJNS5_IJSC_NSA_ILi8EEEEEENS5_IJSB_NSA_ILi32EEEEEEEEENS5_IJNS5_IJS19_SG_EEESM_EEEEEEEvNS4_8identityENS4_23SM90_TMA_LOAD_MULTICASTENS1G_INS1H_ILi2ELi4ELi3EEENS4_18smem_ptr_flag_bitsILi8EEENSJ_INS5_IJS1L_SG_EEENS5_IJSG_SC_EEEEEEEvS1U_EENS_8epilogue10collective6detail29Sm90TmaWarpSpecializedAdapterINS25_15DefaultEpilogueIfNS5_IJSC_llEEES29_NS24_6thread17LinearCombinationIfLi1EffLNS2A_9ScaleType4KindE0ELNS_15FloatRoundStyleE2EfEENS1_15EpilogueDefaultEEEEEvvEEEEvNT_6ParamsE)
        /*0a74*/ 	.short	0x0210
        /*0a76*/ 	.short	0x0570


	//----- nvinfo : EIATTR_SW_WAR
	.align		4
.L_36:
        /*0a78*/ 	.byte	0x04, 0x36
        /*0a7a*/ 	.short	(.L_38 - .L_37)
.L_37:
        /*0a7c*/ 	.word	0x00000008
.L_38:


//--------------------- .nv.callgraph             --------------------------
	.section	.nv.callgraph,"",@"SHT_CUDA_CALLGRAPH"
	.align	4
	.sectionentsize	8
	.align		4
        /*0000*/ 	.word	0x00000000
	.align		4
        /*0004*/ 	.word	0xffffffff
	.align		4
        /*0008*/ 	.word	0x00000000
	.align		4
        /*000c*/ 	.word	0xfffffffe
	.align		4
        /*0010*/ 	.word	0x00000000
	.align		4
        /*0014*/ 	.word	0xfffffffd
	.align		4
        /*0018*/ 	.word	0x00000000
	.align		4
        /*001c*/ 	.word	0xfffffffc


//--------------------- .nv.constant4             --------------------------
	.section	.nv.constant4,"a",@progbits
	.align	8
	.align		8
.nv.constant4:
        /*0000*/ 	.dword	_ZN39_INTERNAL_0f49f7c8_4_k_cu_ed6dfa0b_36964cuda3std3__45__cpo5beginE
	.align		8
        /*0008*/ 	.dword	_ZN39_INTERNAL_0f49f7c8_4_k_cu_ed6dfa0b_36964cuda3std3__45__cpo3endE
	.align		8
        /*0010*/ 	.dword	_ZN39_INTERNAL_0f49f7c8_4_k_cu_ed6dfa0b_36964cuda3std3__45__cpo6cbeginE
	.align		8
        /*0018*/ 	.dword	_ZN39_INTERNAL_0f49f7c8_4_k_cu_ed6dfa0b_36964cuda3std3__45__cpo4cendE
	.align		8
        /*0020*/ 	.dword	_ZN39_INTERNAL_0f49f7c8_4_k_cu_ed6dfa0b_36964cuda3std3__441_GLOBAL__N__0f49f7c8_4_k_cu_ed6dfa0b_36966ignoreE
	.align		8
        /*0028*/ 	.dword	_ZN39_INTERNAL_0f49f7c8_4_k_cu_ed6dfa0b_36964cuda3std3__419piecewise_constructE
	.align		8
        /*0030*/ 	.dword	_ZN39_INTERNAL_0f49f7c8_4_k_cu_ed6dfa0b_36964cuda3std3__48in_placeE
	.align		8
        /*0038*/ 	.dword	_ZN39_INTERNAL_0f49f7c8_4_k_cu_ed6dfa0b_36964cuda3std6ranges3__45__cpo4swapE
	.align		8
        /*0040*/ 	.dword	_ZN39_INTERNAL_0f49f7c8_4_k_cu_ed6dfa0b_36964cuda3std6ranges3__45__cpo9iter_moveE
	.align		8
        /*0048*/ 	.dword	_ZN39_INTERNAL_0f49f7c8_4_k_cu_ed6dfa0b_36964cute7productE
	.align		8
        /*0050*/ 	.dword	_ZN39_INTERNAL_0f49f7c8_4_k_cu_ed6dfa0b_36964cute1_E


//--------------------- .text._ZN7cutlass13device_kernelINS_4gemm6kernel13GemmUniversalIN4cute5tupleIJiiiiEEENS1_10collective13CollectiveMmaINS1_43MainloopSm90TmaGmmaWarpSpecializedSparseFP8ILi34ENS5_IJNS4_1CILi2EEENSA_ILi1EEESC_EEENS1_32KernelTmaWarpSpecializedPingpongEEENS5_IJNSA_ILi64EEESG_SG_EEENS_12float_e4m3_tENS5_IJNS4_6LayoutINS5_IJiNS5_IJSB_iEEEiEEENS5_IJlNS5_IJSC_SB_EEElEEEEENSJ_INS5_IJNS5_IJSG_iEEESP_iEEENS5_IJNS5_IJSG_NSA_ILi4096EEEEEENS5_IJSC_lEEElEEEEEEEESI_NS5_IJlSC_lEEENS4_8TiledMMAINS4_8MMA_AtomIJNS4_4SM904GMMA6SPARSE31GMMA_64x64x64_F32E4M3E4M3_SS_TNILNS11_7ScaleInE1ELS14_1ELNS11_9SparseSelE0EEEEEENSJ_INS5_IJSC_SC_SC_EEENS5_IJNSA_ILi0EEES19_S19_EEEEENS5_IJNS4_10UnderscoreES1C_S1C_EEEEENS4_13SM90_TMA_LOADENS4_14ComposedLayoutINS4_7SwizzleILi1ELi4ELi3EEENS4_25smem_sparse_ptr_flag_bitsILi2ELi8EEENSJ_INS5_IJNS5_IJSC_NSA_ILi8EEEEEENS5_IJSB_NSA_ILi32EEEEEEEEENS5_IJNS5_IJS19_SG_EEESM_EEEEEEEvNS4_8identityENS4_23SM90_TMA_LOAD_MULTICASTENS1G_INS1H_ILi2ELi4ELi3EEENS4_18smem_ptr_flag_bitsILi8EEENSJ_INS5_IJS1L_SG_EEENS5_IJSG_SC_EEEEEEEvS1U_EENS_8epilogue10collective6detail29Sm90TmaWarpSpecializedAdapterINS25_15DefaultEpilogueIfNS5_IJSC_llEEES29_NS24_6thread17LinearCombinationIfLi1EffLNS2A_9ScaleType4KindE0ELNS_15FloatRoundStyleE2EfEENS1_15EpilogueDefaultEEEEEvvEEEEvNT_6ParamsE --------------------------
	.section	.text._ZN7cutlass13device_kernelINS_4gemm6kernel13GemmUniversalIN4cute5tupleIJiiiiEEENS1_10collective13CollectiveMmaINS1_43MainloopSm90TmaGmmaWarpSpecializedSparseFP8ILi34ENS5_IJNS4_1CILi2EEENSA_ILi1EEESC_EEENS1_32KernelTmaWarpSpecializedPingpongEEENS5_IJNSA_ILi64EEESG_SG_EEENS_12float_e4m3_tENS5_IJNS4_6LayoutINS5_IJiNS5_IJSB_iEEEiEEENS5_IJlNS5_IJSC_SB_EEElEEEEENSJ_INS5_IJNS5_IJSG_iEEESP_iEEENS5_IJNS5_IJSG_NSA_ILi4096EEEEEENS5_IJSC_lEEElEEEEEEEESI_NS5_IJlSC_lEEENS4_8TiledMMAINS4_8MMA_AtomIJNS4_4SM904GMMA6SPARSE31GMMA_64x64x64_F32E4M3E4M3_SS_TNILNS11_7ScaleInE1ELS14_1ELNS11_9SparseSelE0EEEEEENSJ_INS5_IJSC_SC_SC_EEENS5_IJNSA_ILi0EEES19_S19_EEEEENS5_IJNS4_10UnderscoreES1C_S1C_EEEEENS4_13SM90_TMA_LOADENS4_14ComposedLayoutINS4_7SwizzleILi1ELi4ELi3EEENS4_25smem_sparse_ptr_flag_bitsILi2ELi8EEENSJ_INS5_IJNS5_IJSC_NSA_ILi8EEEEEENS5_IJSB_NSA_ILi32EEEEEEEEENS5_IJNS5_IJS19_SG_EEESM_EEEEEEEvNS4_8identityENS4_23SM90_TMA_LOAD_MULTICASTENS1G_INS1H_ILi2ELi4ELi3EEENS4_18smem_ptr_flag_bitsILi8EEENSJ_INS5_IJS1L_SG_EEENS5_IJSG_SC_EEEEEEEvS1U_EENS_8epilogue10collective6detail29Sm90TmaWarpSpecializedAdapterINS25_15DefaultEpilogueIfNS5_IJSC_llEEES29_NS24_6thread17LinearCombinationIfLi1EffLNS2A_9ScaleType4KindE0ELNS_15FloatRoundStyleE2EfEENS1_15EpilogueDefaultEEEEEvvEEEEvNT_6ParamsE,"ax",@progbits
	.align	128
.text._ZN7cutlass13device_kernelINS_4gemm6kernel13GemmUniversalIN4cute5tupleIJiiiiEEENS1_10collective13CollectiveMmaINS1_43MainloopSm90TmaGmmaWarpSpecializedSparseFP8ILi34ENS5_IJNS4_1CILi2EEENSA_ILi1EEESC_EEENS1_32KernelTmaWarpSpecializedPingpongEEENS5_IJNSA_ILi64EEESG_SG_EEENS_12float_e4m3_tENS5_IJNS4_6LayoutINS5_IJiNS5_IJSB_iEEEiEEENS5_IJlNS5_IJSC_SB_EEElEEEEENSJ_INS5_IJNS5_IJSG_iEEESP_iEEENS5_IJNS5_IJSG_NSA_ILi4096EEEEEENS5_IJSC_lEEElEEEEEEEESI_NS5_IJlSC_lEEENS4_8TiledMMAINS4_8MMA_AtomIJNS4_4SM904GMMA6SPARSE31GMMA_64x64x64_F32E4M3E4M3_SS_TNILNS11_7ScaleInE1ELS14_1ELNS11_9SparseSelE0EEEEEENSJ_INS5_IJSC_SC_SC_EEENS5_IJNSA_ILi0EEES19_S19_EEEEENS5_IJNS4_10UnderscoreES1C_S1C_EEEEENS4_13SM90_TMA_LOADENS4_14ComposedLayoutINS4_7SwizzleILi1ELi4ELi3EEENS4_25smem_sparse_ptr_flag_bitsILi2ELi8EEENSJ_INS5_IJNS5_IJSC_NSA_ILi8EEEEEENS5_IJSB_NSA_ILi32EEEEEEEEENS5_IJNS5_IJS19_SG_EEESM_EEEEEEEvNS4_8identityENS4_23SM90_TMA_LOAD_MULTICASTENS1G_INS1H_ILi2ELi4ELi3EEENS4_18smem_ptr_flag_bitsILi8EEENSJ_INS5_IJS1L_SG_EEENS5_IJSG_SC_EEEEEEEvS1U_EENS_8epilogue10collective6detail29Sm90TmaWarpSpecializedAdapterINS25_15DefaultEpilogueIfNS5_IJSC_llEEES29_NS24_6thread17LinearCombinationIfLi1EffLNS2A_9ScaleType4KindE0ELNS_15FloatRoundStyleE2EfEENS1_15EpilogueDefaultEEEEEvvEEEEvNT_6ParamsE:
        .type           _ZN7cutlass13device_kernelINS_4gemm6kernel13GemmUniversalIN4cute5tupleIJiiiiEEENS1_10collective13CollectiveMmaINS1_43MainloopSm90TmaGmmaWarpSpecializedSparseFP8ILi34ENS5_IJNS4_1CILi2EEENSA_ILi1EEESC_EEENS1_32KernelTmaWarpSpecializedPingpongEEENS5_IJNSA_ILi64EEESG_SG_EEENS_12float_e4m3_tENS5_IJNS4_6LayoutINS5_IJiNS5_IJSB_iEEEiEEENS5_IJlNS5_IJSC_SB_EEElEEEEENSJ_INS5_IJNS5_IJSG_iEEESP_iEEENS5_IJNS5_IJSG_NSA_ILi4096EEEEEENS5_IJSC_lEEElEEEEEEEESI_NS5_IJlSC_lEEENS4_8TiledMMAINS4_8MMA_AtomIJNS4_4SM904GMMA6SPARSE31GMMA_64x64x64_F32E4M3E4M3_SS_TNILNS11_7ScaleInE1ELS14_1ELNS11_9SparseSelE0EEEEEENSJ_INS5_IJSC_SC_SC_EEENS5_IJNSA_ILi0EEES19_S19_EEEEENS5_IJNS4_10UnderscoreES1C_S1C_EEEEENS4_13SM90_TMA_LOADENS4_14ComposedLayoutINS4_7SwizzleILi1ELi4ELi3EEENS4_25smem_sparse_ptr_flag_bitsILi2ELi8EEENSJ_INS5_IJNS5_IJSC_NSA_ILi8EEEEEENS5_IJSB_NSA_ILi32EEEEEEEEENS5_IJNS5_IJS19_SG_EEESM_EEEEEEEvNS4_8identityENS4_23SM90_TMA_LOAD_MULTICASTENS1G_INS1H_ILi2ELi4ELi3EEENS4_18smem_ptr_flag_bitsILi8EEENSJ_INS5_IJS1L_SG_EEENS5_IJSG_SC_EEEEEEEvS1U_EENS_8epilogue10collective6detail29Sm90TmaWarpSpecializedAdapterINS25_15DefaultEpilogueIfNS5_IJSC_llEEES29_NS24_6thread17LinearCombinationIfLi1EffLNS2A_9ScaleType4KindE0ELNS_15FloatRoundStyleE2EfEENS1_15EpilogueDefaultEEEEEvvEEEEvNT_6ParamsE,@function
        .size           _ZN7cutlass13device_kernelINS_4gemm6kernel13GemmUniversalIN4cute5tupleIJiiiiEEENS1_10collective13CollectiveMmaINS1_43MainloopSm90TmaGmmaWarpSpecializedSparseFP8ILi34ENS5_IJNS4_1CILi2EEENSA_ILi1EEESC_EEENS1_32KernelTmaWarpSpecializedPingpongEEENS5_IJNSA_ILi64EEESG_SG_EEENS_12float_e4m3_tENS5_IJNS4_6LayoutINS5_IJiNS5_IJSB_iEEEiEEENS5_IJlNS5_IJSC_SB_EEElEEEEENSJ_INS5_IJNS5_IJSG_iEEESP_iEEENS5_IJNS5_IJSG_NSA_ILi4096EEEEEENS5_IJSC_lEEElEEEEEEEESI_NS5_IJlSC_lEEENS4_8TiledMMAINS4_8MMA_AtomIJNS4_4SM904GMMA6SPARSE31GMMA_64x64x64_F32E4M3E4M3_SS_TNILNS11_7ScaleInE1ELS14_1ELNS11_9SparseSelE0EEEEEENSJ_INS5_IJSC_SC_SC_EEENS5_IJNSA_ILi0EEES19_S19_EEEEENS5_IJNS4_10UnderscoreES1C_S1C_EEEEENS4_13SM90_TMA_LOADENS4_14ComposedLayoutINS4_7SwizzleILi1ELi4ELi3EEENS4_25smem_sparse_ptr_flag_bitsILi2ELi8EEENSJ_INS5_IJNS5_IJSC_NSA_ILi8EEEEEENS5_IJSB_NSA_ILi32EEEEEEEEENS5_IJNS5_IJS19_SG_EEESM_EEEEEEEvNS4_8identityENS4_23SM90_TMA_LOAD_MULTICASTENS1G_INS1H_ILi2ELi4ELi3EEENS4_18smem_ptr_flag_bitsILi8EEENSJ_INS5_IJS1L_SG_EEENS5_IJSG_SC_EEEEEEEvS1U_EENS_8epilogue10collective6detail29Sm90TmaWarpSpecializedAdapterINS25_15DefaultEpilogueIfNS5_IJSC_llEEES29_NS24_6thread17LinearCombinationIfLi1EffLNS2A_9ScaleType4KindE0ELNS_15FloatRoundStyleE2EfEENS1_15EpilogueDefaultEEEEEvvEEEEvNT_6ParamsE,(.L_x_195 - _ZN7cutlass13device_kernelINS_4gemm6kernel13GemmUniversalIN4cute5tupleIJiiiiEEENS1_10collective13CollectiveMmaINS1_43MainloopSm90TmaGmmaWarpSpecializedSparseFP8ILi34ENS5_IJNS4_1CILi2EEENSA_ILi1EEESC_EEENS1_32KernelTmaWarpSpecializedPingpongEEENS5_IJNSA_ILi64EEESG_SG_EEENS_12float_e4m3_tENS5_IJNS4_6LayoutINS5_IJiNS5_IJSB_iEEEiEEENS5_IJlNS5_IJSC_SB_EEElEEEEENSJ_INS5_IJNS5_IJSG_iEEESP_iEEENS5_IJNS5_IJSG_NSA_ILi4096EEEEEENS5_IJSC_lEEElEEEEEEEESI_NS5_IJlSC_lEEENS4_8TiledMMAINS4_8MMA_AtomIJNS4_4SM904GMMA6SPARSE31GMMA_64x64x64_F32E4M3E4M3_SS_TNILNS11_7ScaleInE1ELS14_1ELNS11_9SparseSelE0EEEEEENSJ_INS5_IJSC_SC_SC_EEENS5_IJNSA_ILi0EEES19_S19_EEEEENS5_IJNS4_10UnderscoreES1C_S1C_EEEEENS4_13SM90_TMA_LOADENS4_14ComposedLayoutINS4_7SwizzleILi1ELi4ELi3EEENS4_25smem_sparse_ptr_flag_bitsILi2ELi8EEENSJ_INS5_IJNS5_IJSC_NSA_ILi8EEEEEENS5_IJSB_NSA_ILi32EEEEEEEEENS5_IJNS5_IJS19_SG_EEESM_EEEEEEEvNS4_8identityENS4_23SM90_TMA_LOAD_MULTICASTENS1G_INS1H_ILi2ELi4ELi3EEENS4_18smem_ptr_flag_bitsILi8EEENSJ_INS5_IJS1L_SG_EEENS5_IJSG_SC_EEEEEEEvS1U_EENS_8epilogue10collective6detail29Sm90TmaWarpSpecializedAdapterINS25_15DefaultEpilogueIfNS5_IJSC_llEEES29_NS24_6thread17LinearCombinationIfLi1EffLNS2A_9ScaleType4KindE0ELNS_15FloatRoundStyleE2EfEENS1_15EpilogueDefaultEEEEEvvEEEEvNT_6ParamsE)
        .other          _ZN7cutlass13device_kernelINS_4gemm6kernel13GemmUniversalIN4cute5tupleIJiiiiEEENS1_10collective13CollectiveMmaINS1_43MainloopSm90TmaGmmaWarpSpecializedSparseFP8ILi34ENS5_IJNS4_1CILi2EEENSA_ILi1EEESC_EEENS1_32KernelTmaWarpSpecializedPingpongEEENS5_IJNSA_ILi64EEESG_SG_EEENS_12float_e4m3_tENS5_IJNS4_6LayoutINS5_IJiNS5_IJSB_iEEEiEEENS5_IJlNS5_IJSC_SB_EEElEEEEENSJ_INS5_IJNS5_IJSG_iEEESP_iEEENS5_IJNS5_IJSG_NSA_ILi4096EEEEEENS5_IJSC_lEEElEEEEEEEESI_NS5_IJlSC_lEEENS4_8TiledMMAINS4_8MMA_AtomIJNS4_4SM904GMMA6SPARSE31GMMA_64x64x64_F32E4M3E4M3_SS_TNILNS11_7ScaleInE1ELS14_1ELNS11_9SparseSelE0EEEEEENSJ_INS5_IJSC_SC_SC_EEENS5_IJNSA_ILi0EEES19_S19_EEEEENS5_IJNS4_10UnderscoreES1C_S1C_EEEEENS4_13SM90_TMA_LOADENS4_14ComposedLayoutINS4_7SwizzleILi1ELi4ELi3EEENS4_25smem_sparse_ptr_flag_bitsILi2ELi8EEENSJ_INS5_IJNS5_IJSC_NSA_ILi8EEEEEENS5_IJSB_NSA_ILi32EEEEEEEEENS5_IJNS5_IJS19_SG_EEESM_EEEEEEEvNS4_8identityENS4_23SM90_TMA_LOAD_MULTICASTENS1G_INS1H_ILi2ELi4ELi3EEENS4_18smem_ptr_flag_bitsILi8EEENSJ_INS5_IJS1L_SG_EEENS5_IJSG_SC_EEEEEEEvS1U_EENS_8epilogue10collective6detail29Sm90TmaWarpSpecializedAdapterINS25_15DefaultEpilogueIfNS5_IJSC_llEEES29_NS24_6thread17LinearCombinationIfLi1EffLNS2A_9ScaleType4KindE0ELNS_15FloatRoundStyleE2EfEENS1_15EpilogueDefaultEEEEEvvEEEEvNT_6ParamsE,@"STO_CUDA_ENTRY STV_DEFAULT"
_ZN7cutlass13device_kernelINS_4gemm6kernel13GemmUniversalIN4cute5tupleIJiiiiEEENS1_10collective13CollectiveMmaINS1_43MainloopSm90TmaGmmaWarpSpecializedSparseFP8ILi34ENS5_IJNS4_1CILi2EEENSA_ILi1EEESC_EEENS1_32KernelTmaWarpSpecializedPingpongEEENS5_IJNSA_ILi64EEESG_SG_EEENS_12float_e4m3_tENS5_IJNS4_6LayoutINS5_IJiNS5_IJSB_iEEEiEEENS5_IJlNS5_IJSC_SB_EEElEEEEENSJ_INS5_IJNS5_IJSG_iEEESP_iEEENS5_IJNS5_IJSG_NSA_ILi4096EEEEEENS5_IJSC_lEEElEEEEEEEESI_NS5_IJlSC_lEEENS4_8TiledMMAINS4_8MMA_AtomIJNS4_4SM904GMMA6SPARSE31GMMA_64x64x64_F32E4M3E4M3_SS_TNILNS11_7ScaleInE1ELS14_1ELNS11_9SparseSelE0EEEEEENSJ_INS5_IJSC_SC_SC_EEENS5_IJNSA_ILi0EEES19_S19_EEEEENS5_IJNS4_10UnderscoreES1C_S1C_EEEEENS4_13SM90_TMA_LOADENS4_14ComposedLayoutINS4_7SwizzleILi1ELi4ELi3EEENS4_25smem_sparse_ptr_flag_bitsILi2ELi8EEENSJ_INS5_IJNS5_IJSC_NSA_ILi8EEEEEENS5_IJSB_NSA_ILi32EEEEEEEEENS5_IJNS5_IJS19_SG_EEESM_EEEEEEEvNS4_8identityENS4_23SM90_TMA_LOAD_MULTICASTENS1G_INS1H_ILi2ELi4ELi3EEENS4_18smem_ptr_flag_bitsILi8EEENSJ_INS5_IJS1L_SG_EEENS5_IJSG_SC_EEEEEEEvS1U_EENS_8epilogue10collective6detail29Sm90TmaWarpSpecializedAdapterINS25_15DefaultEpilogueIfNS5_IJSC_llEEES29_NS24_6thread17LinearCombinationIfLi1EffLNS2A_9ScaleType4KindE0ELNS_15FloatRoundStyleE2EfEENS1_15EpilogueDefaultEEEEEvvEEEEvNT_6ParamsE:
[----:B------:R-:W-:Y:S01]  /*0000*/  LDC R1, c[0x0][0x28] ;  /* 0x00000a00ff017b82 */ /* 0x000fe20000000800 */
[----:B------:R-:W0:Y:S01]  /*0010*/  S2R R10, SR_TID.X ;  /* 0x00000000000a7919 */ /* 0x000e220000002100 */
[----:B------:R-:W-:Y:S01]  /*0020*/  ELECT P0, URZ, PT ;  /* 0x00000000003f782f */ /* 0x000fe20003800000 */
[----:B------:R-:W-:Y:S01]  /*0030*/  BSSY B0, `(.L_x_0) ;  /* 0x0000012000007945 */ /* 0x000fe20003800000 */
[--C-:B0-----:R-:W-:Y:S02]  /*0040*/  SHF.R.U32.HI R0, RZ, 0x5, R10.reuse ;  /* 0x00000005ff007819 */ /* 0x101fe4000001160a */
[----:B------:R-:W-:-:S03]  /*0050*/  SHF.R.U32.HI R4, RZ, 0x7, R10 ;  /* 0x00000007ff047819 */ /* 0x000fc6000001160a */
[----:B------:R-:W0:Y:S04]  /*0060*/  SHFL.IDX PT, R2, R0, RZ, 0x1f ;  /* 0x00001fff00027589 */ /* 0x000e2800000e0000 */
[----:B------:R1:W2:Y:S01]  /*0070*/  SHFL.IDX PT, R5, R4, RZ, 0x1f ;  /* 0x00001fff04057589 */ /* 0x0002a200000e0000 */
[----:B0-----:R-:W-:-:S13]  /*0080*/  ISETP.NE.OR P0, PT, R2, RZ, !P0 ;  /* 0x000000ff0200720c */ /* 0x001fda0004705670 */
[----:B-12---:R-:W-:Y:S05]  /*0090*/  @P0 BRA `(.L_x_1) ;  /* 0x00000000002c0947 */ /* 0x006fea0003800000 */
[----:B------:R-:W-:Y:S02]  /*00a0*/  ULDC.64 UR4, c[0x0][0x198] ;  /* 0x0000660000047ab9 */ /* 0x000fe40000000a00 */
[----:B------:R-:W-:Y:S02]  /*00b0*/  UIADD3 UR6, UP0, UR4, 0xf0, URZ ;  /* 0x000000f004067890 */ /* 0x000fe4000ff1e03f */
[----:B------:R-:W-:Y:S02]  /*00c0*/  UIADD3 UR8, UP1, UR4, 0x1f0, URZ ;  /* 0x000001f004087890 */ /* 0x000fe4000ff3e03f */
[----:B------:R-:W-:Y:S02]  /*00d0*/  UIADD3 UR4, UP2, UR4, 0x2f0, URZ ;  /* 0x000002f004047890 */ /* 0x000fe4000ff5e03f */
[----:B------:R-:W-:Y:S02]  /*00e0*/  UIADD3.X UR7, URZ, UR5, URZ, UP0, !UPT ;  /* 0x000000053f077290 */ /* 0x000fe400087fe43f */
[----:B------:R-:W-:-:S02]  /*00f0*/  UIADD3.X UR9, URZ, UR5, URZ, UP1, !UPT ;  /* 0x000000053f097290 */ /* 0x000fc40008ffe43f */
[----:B------:R-:W-:-:S05]  /*0100*/  UIADD3.X UR5, URZ, UR5, URZ, UP2, !UPT ;  /* 0x000000053f057290 */ /* 0x000fca00097fe43f */
[----:B------:R0:W-:Y:S02]  /*0110*/  UTMACCTL.PF [UR6] ;  /* 0x00000000060079b9 */ /* 0x0001e40008040000 */
[----:B------:R0:W-:Y:S02]  /*0120*/  UTMACCTL.PF [UR8] ;  /* 0x00000000080079b9 */ /* 0x0001e40008040000 */
[----:B------:R0:W-:Y:S02]  /*0130*/  UTMACCTL.PF [UR4] ;  /* 0x00000000040079b9 */ /* 0x0001e40008040000 */
[----:B0-----:R-:W-:Y:S01]  /*0140*/  NOP ;  /* 0x0000000000007918 */ /* 0x001fe20000000000 */
.L_x_1:
[----:B------:R-:W-:Y:S05]  /*0150*/  BSYNC B0 ;  /* 0x0000000000007941 */ /* 0x000fea0003800000 */
.L_x_0:
[----:B------:R-:W0:Y:S02]  /*0160*/  SHFL.IDX PT, R6, R0, RZ, 0x1f ;  /* 0x00001fff00067589 */ /* 0x000e2400000e0000 */
[----:B0-----:R-:W-:-:S13]  /*0170*/  ISETP.NE.AND P0, PT, R6, RZ, PT ;  /* 0x000000ff0600720c */ /* 0x001fda0003f05270 */
[----:B------:R-:W-:Y:S05]  /*0180*/  @P0 BRA `(.L_x_2) ;  /* 0x0000000400540947 */ /* 0x000fea0003800000 */
[----:B------:R-:W-:Y:S01]  /*0190*/  ELECT P0, URZ, PT ;  /* 0x00000000003f782f */ /* 0x000fe20003800000 */
[----:B------:R-:W-:-:S12]  /*01a0*/  BSSY B0, `(.L_x_2) ;  /* 0x0000053000007945 */ /* 0x000fd80003800000 */
[----:B------:R-:W-:Y:S05]  /*01b0*/  @!P0 BRA `(.L_x_3) ;  /* 0x0000000400448947 */ /* 0x000fea0003800000 */
[----:B------:R-:W0:Y:S01]  /*01c0*/  S2UR UR8, SR_CgaCtaId ;  /* 0x00000000000879c3 */ /* 0x000e220000008800 */
[----:B------:R-:W-:Y:S01]  /*01d0*/  UMOV UR4, 0x400 ;  /* 0x0000040000047882 */ /* 0x000fe20000000000 */
[----:B------:R-:W-:Y:S01]  /*01e0*/  UMOV UR5, 0x1 ;  /* 0x0000000100057882 */ /* 0x000fe20000000000 */
[----:B------:R-:W-:Y:S02]  /*01f0*/  UMOV UR6, 0x2 ;  /* 0x0000000200067882 */ /* 0x000fe40000000000 */
[----:B------:R-:W-:-:S04]  /*0200*/  UIADD3 UR6, -UR6, 0x100000, URZ ;  /* 0x0010000006067890 */ /* 0x000fc8000fffe13f */
[----:B------:R-:W-:Y:S02]  /*0210*/  USHF.L.U32 UR7, UR6, 0xb, URZ ;  /* 0x0000000b06077899 */ /* 0x000fe4000800063f */
[----:B------:R-:W-:Y:S02]  /*0220*/  USHF.L.U32 UR6, UR6, 0x1, URZ ;  /* 0x0000000106067899 */ /* 0x000fe4000800063f */
[----:B0-----:R-:W-:Y:S02]  /*0230*/  ULEA UR8, UR8, UR4, 0x18 ;  /* 0x0000000408087291 */ /* 0x001fe4000f8ec03f */
[----:B------:R-:W-:-:S04]  /*0240*/  UIADD3 UR4, -UR5, 0x100000, URZ ;  /* 0x0010000005047890 */ /* 0x000fc8000fffe13f */
[----:B------:R-:W-:Y:S02]  /*0250*/  USHF.L.U32 UR5, UR4, 0xb, URZ ;  /* 0x0000000b04057899 */ /* 0x000fe4000800063f */
[----:B------:R-:W-:Y:S01]  /*0260*/  USHF.L.U32 UR4, UR4, 0x1, URZ ;  /* 0x0000000104047899 */ /* 0x000fe2000800063f */
[----:B------:R-:W0:Y:S11]  /*0270*/  FENCE.VIEW.ASYNC.S ;  /* 0x00000000000073c6 */ /* 0x000e360000000000 */
[----:B0-----:R0:W1:Y:S01]  /*0280*/  SYNCS.EXCH.64 URZ, [UR8], UR4 ;  /* 0x00000004083f75b2 */ /* 0x0010620008000100 */
[----:B------:R0:W2:Y:S01]  /*0290*/  SYNCS.EXCH.64 URZ, [UR8+0x110], UR6 ;  /* 0x00011006083f75b2 */ /* 0x0000a20008000100 */
[----:B------:R0:W3:Y:S01]  /*02a0*/  SYNCS.EXCH.64 URZ, [UR8+0x8], UR4 ;  /* 0x00000804083f75b2 */ /* 0x0000e20008000100 */
[----:B------:R0:W4:Y:S01]  /*02b0*/  SYNCS.EXCH.64 URZ, [UR8+0x118], UR6 ;  /* 0x00011806083f75b2 */ /* 0x0001220008000100 */
[----:B------:R0:W0:Y:S01]  /*02c0*/  SYNCS.EXCH.64 URZ, [UR8+0x10], UR4 ;  /* 0x00001004083f75b2 */ /* 0x0000220008000100 */
        /* <DEDUP_REMOVED lines=63> */
[----:B-1234-:R-:W-:Y:S01]  /*06c0*/  NOP ;  /* 0x0000000000007918 */ /* 0x01efe20000000000 */
.L_x_3:
[----:B0-----:R-:W-:Y:S05]  /*06d0*/  BSYNC B0 ;  /* 0x0000000000007941 */ /* 0x001fea0003800000 */
.L_x_2:
[----:B------:R-:W-:Y:S01]  /*06e0*/  SHF.R.S32.HI R3, RZ, 0x1f, R10 ;  /* 0x0000001fff037819 */ /* 0x000fe2000001140a */
[----:B------:R-:W0:Y:S01]  /*06f0*/  SHFL.IDX PT, R7, R0, RZ, 0x1f ;  /* 0x00001fff00077589 */ /* 0x000e2200000e0000 */
[----:B------:R-:W1:Y:S01]  /*0700*/  S2UR UR12, SR_CTAID.X ;  /* 0x00000000000c79c3 */ /* 0x000e620000002500 */
[----:B------:R-:W-:Y:S02]  /*0710*/  ELECT P0, URZ, PT ;  /* 0x00000000003f782f */ /* 0x000fe40003800000 */
[----:B------:R-:W-:Y:S01]  /*0720*/  LEA.HI R3, R3, R10, RZ, 0x7 ;  /* 0x0000000a03037211 */ /* 0x000fe200078f38ff */
[----:B------:R1:W2:Y:S01]  /*0730*/  SHFL.IDX PT, R9, R0, RZ, 0x1f ;  /* 0x00001fff00097589 */ /* 0x0002a200000e0000 */
[----:B------:R-:W-:Y:S01]  /*0740*/  ELECT P1, URZ, PT ;  /* 0x00000000003f782f */ /* 0x000fe20003820000 */
[----:B------:R-:W-:Y:S01]  /*0750*/  NOP ;  /* 0x0000000000007918 */ /* 0x000fe20000000000 */
[----:B------:R-:W-:Y:S01]  /*0760*/  LOP3.LUT R3, R3, 0xffffff80, RZ, 0xc0, !PT ;  /* 0xffffff8003037812 */ /* 0x000fe200078ec0ff */
[----:B------:R-:W3:Y:S01]  /*0770*/  S2R R16, SR_CTAID.Y ;  /* 0x0000000000107919 */ /* 0x000ee20000002600 */
[----:B------:R-:W-:Y:S01]  /*0780*/  ULDC UR4, c[0x0][0x150] ;  /* 0x0000540000047ab9 */ /* 0x000fe20000000800 */
[----:B------:R-:W4:Y:S01]  /*0790*/  LDC R14, c[0x0][0x144] ;  /* 0x00005100ff0e7b82 */ /* 0x000f220000000800 */
[----:B------:R-:W-:Y:S01]  /*07a0*/  UMOV UR11, 0x80 ;  /* 0x00000080000b7882 */ /* 0x000fe20000000000 */
[----:B------:R-:W-:Y:S01]  /*07b0*/  IMAD.IADD R11, R10, 0x1, -R3 ;  /* 0x000000010a0b7824 */ /* 0x000fe200078e0a03 */
[----:B------:R-:W5:Y:S01]  /*07c0*/  SHFL.IDX PT, R4, R4, RZ, 0x1f ;  /* 0x00001fff04047589 */ /* 0x000f6200000e0000 */
[----:B------:R-:W-:Y:S01]  /*07d0*/  NOP ;  /* 0x0000000000007918 */ /* 0x000fe20000000000 */
[----:B------:R-:W-:-:S02]  /*07e0*/  VIADD R39, R5, 0xffffffff ;  /* 0xffffffff05277836 */ /* 0x000fc40000000000 */
[----:B------:R-:W-:Y:S01]  /*07f0*/  SHF.R.S32.HI R24, RZ, 0x1f, R11 ;  /* 0x0000001fff187819 */ /* 0x000fe2000001140b */
[----:B------:R-:W4:Y:S02]  /*0800*/  LDC R25, c[0x0][0x148] ;  /* 0x00005200ff197b82 */ /* 0x000f240000000800 */
[----:B------:R-:W-:Y:S02]  /*0810*/  ISETP.GE.U32.AND P4, PT, R39, 0x2, PT ;  /* 0x000000022700780c */ /* 0x000fe40003f86070 */
[----:B------:R-:W-:Y:S02]  /*0820*/  LEA.HI R3, R24, R11, RZ, 0x3 ;  /* 0x0000000b18037211 */ /* 0x000fe400078f18ff */
[----:B0-----:R-:W-:Y:S02]  /*0830*/  ISETP.NE.OR P0, PT, R7, RZ, !P0 ;  /* 0x000000ff0700720c */ /* 0x001fe40004705670 */
[--C-:B------:R-:W-:Y:S02]  /*0840*/  SHF.R.S32.HI R7, RZ, 0x3, R3.reuse ;  /* 0x00000003ff077819 */ /* 0x100fe40000011403 */
[----:B------:R-:W-:-:S02]  /*0850*/  SHF.R.S32.HI R8, RZ, 0x1f, R3 ;  /* 0x0000001fff087819 */ /* 0x000fc40000011403 */
[----:B------:R-:W-:Y:S02]  /*0860*/  SHF.R.S32.HI R3, RZ, 0x1f, R6 ;  /* 0x0000001fff037819 */ /* 0x000fe40000011406 */
[----:B------:R-:W-:Y:S02]  /*0870*/  LEA.HI R8, R8, R7, RZ, 0x2 ;  /* 0x0000000708087211 */ /* 0x000fe400078f10ff */
[----:B------:R-:W-:Y:S02]  /*0880*/  LEA.HI R3, R3, R6, RZ, 0x2 ;  /* 0x0000000603037211 */ /* 0x000fe400078f10ff */
[----:B------:R-:W-:Y:S01]  /*0890*/  LOP3.LUT R8, R8, 0xfffffffc, RZ, 0xc0, !PT ;  /* 0xfffffffc08087812 */ /* 0x000fe200078ec0ff */
[----:B------:R-:W-:Y:S01]  /*08a0*/  VOTEU.ALL UP0, P0 ;  /* 0x00000000003f7886 */ /* 0x000fe20000000000 */
[----:B------:R-:W-:Y:S02]  /*08b0*/  LOP3.LUT R3, R3, 0x3ffffffc, RZ, 0xc0, !PT ;  /* 0x3ffffffc03037812 */ /* 0x000fe400078ec0ff */
[----:B-1----:R-:W-:Y:S01]  /*08c0*/  I2FP.F32.U32 R0, UR12 ;  /* 0x0000000c00007c45 */ /* 0x002fe20008201000 */
[----:B------:R-:W-:Y:S01]  /*08d0*/  IMAD.IADD R8, R7, 0x1, -R8 ;  /* 0x0000000107087824 */ /* 0x000fe200078e0a08 */
[----:B--2---:R-:W-:Y:S01]  /*08e0*/  ISETP.NE.OR P1, PT, R9, RZ, !P1 ;  /* 0x000000ff0900720c */ /* 0x004fe20004f25670 */
[----:B------:R-:W-:Y:S01]  /*08f0*/  IMAD.IADD R3, R6, 0x1, -R3 ;  /* 0x0000000106037824 */ /* 0x000fe200078e0a03 */
[----:B------:R-:W0:Y:S01]  /*0900*/  @!UP0 S2UR UR7, SR_CgaCtaId ;  /* 0x00000000000789c3 */ /* 0x000e220000008800 */
[----:B------:R-:W-:Y:S01]  /*0910*/  FMUL R12, R0, UR4 ;  /* 0x00000004000c7c20 */ /* 0x000fe20008400000 */
[----:B------:R-:W-:Y:S01]  /*0920*/  ULDC UR4, c[0x0][0x154] ;  /* 0x0000550000047ab9 */ /* 0x000fe20000000800 */
[----:B------:R-:W-:Y:S01]  /*0930*/  IMAD R8, R3, 0x4, R8 ;  /* 0x0000000403087824 */ /* 0x000fe200078e0208 */
[----:B------:R-:W-:Y:S01]  /*0940*/  SHF.R.S32.HI R3, RZ, 0x1f, R2 ;  /* 0x0000001fff037819 */ /* 0x000fe20000011402 */
[----:B------:R-:W-:Y:S01]  /*0950*/  @!UP0 UMOV UR6, 0x400 ;  /* 0x0000040000068882 */ /* 0x000fe20000000000 */
[----:B-----5:R-:W-:Y:S01]  /*0960*/  R2UR UR16, R4 ;  /* 0x00000000041072ca */ /* 0x020fe200000e0000 */
[----:B------:R-:W1:Y:S01]  /*0970*/  F2I.U32.TRUNC.NTZ R12, R12 ;  /* 0x0000000c000c7305 */ /* 0x000e62000020f000 */
[----:B------:R-:W-:Y:S01]  /*0980*/  LEA.HI R3, R3, R2, RZ, 0x2 ;  /* 0x0000000203037211 */ /* 0x000fe200078f10ff */
[C---:B------:R-:W-:Y:S01]  /*0990*/  IMAD.SHL.U32 R13, R8.reuse, 0x4, RZ ;  /* 0x00000004080d7824 */ /* 0x040fe200078e00ff */
[----:B------:R-:W-:Y:S01]  /*09a0*/  LEA.HI R0, R8, R8, RZ, 0x1 ;  /* 0x0000000808007211 */ /* 0x000fe200078f08ff */
[----:B------:R-:W-:Y:S01]  /*09b0*/  VOTEU.ALL UP1, P1 ;  /* 0x00000000003f7886 */ /* 0x000fe20000820000 */
[----:B------:R-:W-:Y:S01]  /*09c0*/  LOP3.LUT R3, R3, 0xfffffffc, RZ, 0xc0, !PT ;  /* 0xfffffffc03037812 */ /* 0x000fe200078ec0ff */
[----:B------:R-:W-:Y:S01]  /*09d0*/  VOTEU.ALL UP2, P1 ;  /* 0x00000000003f7886 */ /* 0x000fe20000840000 */
[----:B------:R-:W-:Y:S01]  /*09e0*/  LOP3.LUT R7, R0, 0xfffffffe, RZ, 0xc0, !PT ;  /* 0xfffffffe00077812 */ /* 0x000fe200078ec0ff */
[----:B------:R-:W-:Y:S01]  /*09f0*/  VOTEU.ALL UP3, P1 ;  /* 0x00000000003f7886 */ /* 0x000fe20000860000 */
[----:B------:R-:W2:Y:S01]  /*0a00*/  @!UP1 S2UR UR10, SR_CgaCtaId ;  /* 0x00000000000a99c3 */ /* 0x000ea20000008800 */
[----:B------:R-:W-:Y:S01]  /*0a10*/  IMAD.IADD R22, R2, 0x1, -R3 ;  /* 0x0000000102167824 */ /* 0x000fe200078e0a03 */
[----:B---3--:R-:W-:Y:S01]  /*0a20*/  I2FP.F32.U32 R0, R16 ;  /* 0x0000001000007245 */ /* 0x008fe20000201000 */
[C---:B------:R-:W-:Y:S01]  /*0a30*/  IMAD.IADD R7, R8.reuse, 0x1, -R7 ;  /* 0x0000000108077824 */ /* 0x040fe200078e0a07 */
[----:B------:R-:W-:Y:S01]  /*0a40*/  @!UP1 UMOV UR9, 0x400 ;  /* 0x0000040000099882 */ /* 0x000fe20000000000 */
[----:B------:R-:W-:Y:S01]  /*0a50*/  LOP3.LUT R13, R8, 0xc, R13, 0x78, !PT ;  /* 0x0000000c080d7812 */ /* 0x000fe200078e780d */
[----:B-1----:R-:W-:-:S02]  /*0a60*/  IMAD.MOV R9, RZ, RZ, -R12 ;  /* 0x000000ffff097224 */ /* 0x002fc400078e0a0c */
[----:B------:R-:W-:Y:S01]  /*0a70*/  FMUL R0, R0, UR4 ;  /* 0x0000000400007c20 */ /* 0x000fe20008400000 */
[----:B------:R-:W1:Y:S01]  /*0a80*/  LDC R2, c[0x0][0x140] ;  /* 0x00005000ff027b82 */ /* 0x000e620000000800 */
[----:B------:R-:W-:Y:S01]  /*0a90*/  UMOV UR4, 0x20 ;  /* 0x0000002000047882 */ /* 0x000fe20000000000 */
[----:B----4-:R-:W-:Y:S01]  /*0aa0*/  IMAD R26, R14, R9, UR12 ;  /* 0x0000000c0e1a7e24 */ /* 0x010fe2000f8e0209 */
[----:B------:R-:W-:-:S04]  /*0ab0*/  @!UP0 UIADD3 UR4, -UR4, 0x100000, URZ ;  /* 0x0010000004048890 */ /* 0x000fc8000fffe13f */
[----:B------:R-:W-:Y:S02]  /*0ac0*/  @!UP0 USHF.L.U32 UR5, UR4, 0xb, URZ ;  /* 0x0000000b04058899 */ /* 0x000fe4000800063f */
[----:B------:R-:W-:Y:S01]  /*0ad0*/  @!UP0 USHF.L.U32 UR4, UR4, 0x1, URZ ;  /* 0x0000000104048899 */ /* 0x000fe2000800063f */
[----:B------:R-:W-:Y:S01]  /*0ae0*/  ISETP.NE.AND P2, PT, R22, 0x3, PT ;  /* 0x000000031600780c */ /* 0x000fe20003f45270 */
[----:B------:R-:W3:Y:S01]  /*0af0*/  F2I.U32.TRUNC.NTZ R0, R0 ;  /* 0x0000000000007305 */ /* 0x000ee2000020f000 */
[----:B0-----:R-:W-:Y:S01]  /*0b00*/  @!UP0 ULEA UR8, UR7, UR6, 0x18 ;  /* 0x0000000607088291 */ /* 0x001fe2000f8ec03f */
[----:B------:R-:W-:Y:S01]  /*0b10*/  ISETP.NE.AND P3, PT, R7, R26, PT ;  /* 0x0000001a0700720c */ /* 0x000fe20003f65270 */
[----:B------:R-:W-:-:S04]  /*0b20*/  @!UP1 UIADD3 UR6, -UR11, 0x100000, URZ ;  /* 0x001000000b069890 */ /* 0x000fc8000fffe13f */
[----:B------:R-:W-:Y:S02]  /*0b30*/  @!UP1 USHF.L.U32 UR7, UR6, 0xb, URZ ;  /* 0x0000000b06079899 */ /* 0x000fe4000800063f */
[----:B------:R-:W-:Y:S01]  /*0b40*/  @!UP1 USHF.L.U32 UR6, UR6, 0x1, URZ ;  /* 0x0000000106069899 */ /* 0x000fe2000800063f */
[----:B------:R-:W-:Y:S01]  /*0b50*/  IMAD.MOV.U32 R7, RZ, RZ, 0x1 ;  /* 0x00000001ff077424 */ /* 0x000fe200078e00ff */
[----:B------:R-:W-:Y:S01]  /*0b60*/  VOTEU.ALL UP4, P1 ;  /* 0x00000000003f7886 */ /* 0x000fe20000880000 */
[----:B------:R-:W-:Y:S01]  /*0b70*/  VOTEU.ALL UP5, P1 ;  /* 0x00000000003f7886 */ /* 0x000fe200008a0000 */
[----:B------:R-:W-:Y:S01]  /*0b80*/  VOTEU.ALL UP0, P0 ;  /* 0x00000000003f7886 */ /* 0x000fe20000000000 */
[----:B--2---:R-:W-:Y:S01]  /*0b90*/  @!UP1 ULEA UR9, UR10, UR9, 0x18 ;  /* 0x000000090a099291 */ /* 0x004fe2000f8ec03f */
[----:B------:R-:W-:Y:S01]  /*0ba0*/  VOTEU.ALL UP1, P0 ;  /* 0x00000000003f7886 */ /* 0x000fe20000020000 */
[----:B------:R-:W-:Y:S01]  /*0bb0*/  ISETP.EQ.OR P0, PT, R22, RZ, !P2 ;  /* 0x000000ff1600720c */ /* 0x000fe20005702670 */
[----:B---3--:R-:W-:Y:S01]  /*0bc0*/  IMAD.MOV R29, RZ, RZ, -R0 ;  /* 0x000000ffff1d7224 */ /* 0x008fe200078e0a00 */
[----:B------:R-:W-:Y:S01]  /*0bd0*/  @P3 LEA.HI R0, R13, R13, RZ, 0x1 ;  /* 0x0000000d0d003211 */ /* 0x000fe200078f08ff */
[----:B------:R-:W0:Y:S02]  /*0be0*/  FENCE.VIEW.ASYNC.S ;  /* 0x00000000000073c6 */ /* 0x000e240000000000 */
[----:B0-----:R0:W2:Y:S01]  /*0bf0*/  @!UP0 SYNCS.EXCH.64 URZ, [UR8+0x250], UR4 ;  /* 0x00025004083f85b2 */ /* 0x0010a20008000100 */
[----:B------:R-:W-:Y:S01]  /*0c00*/  ISETP.EQ.AND P0, PT, R5, RZ, P0 ;  /* 0x000000ff0500720c */ /* 0x000fe20000702270 */
[----:B------:R-:W-:Y:S01]  /*0c10*/  IMAD R3, R25, R29, R16 ;  /* 0x0000001d19037224 */ /* 0x000fe200078e0210 */
[----:B-1----:R-:W-:-:S02]  /*0c20*/  ISETP.EQ.U32.AND P1, PT, R2, 0x1, PT ;  /* 0x000000010200780c */ /* 0x002fc40003f22070 */
[----:B------:R-:W-:Y:S02]  /*0c30*/  @P3 SHF.R.S32.HI R0, RZ, 0x1, R0 ;  /* 0x00000001ff003819 */ /* 0x000fe40000011400 */
[----:B------:R-:W-:Y:S02]  /*0c40*/  SEL R6, RZ, 0x1, !P0 ;  /* 0x00000001ff067807 */ /* 0x000fe40004000000 */
[----:B------:R-:W-:Y:S02]  /*0c50*/  @P3 ISETP.NE.AND P5, PT, R0, R3, PT ;  /* 0x000000030000320c */ /* 0x000fe40003fa5270 */
[----:B------:R-:W-:Y:S02]  /*0c60*/  ISETP.NE.AND P2, PT, R5, RZ, PT ;  /* 0x000000ff0500720c */ /* 0x000fe40003f45270 */
[----:B------:R-:W-:Y:S02]  /*0c70*/  SEL R6, R6, 0x2, P4 ;  /* 0x0000000206067807 */ /* 0x000fe40002000000 */
[----:B------:R-:W-:Y:S01]  /*0c80*/  @P3 SEL R7, RZ, 0x1, P5 ;  /* 0x00000001ff073807 */ /* 0x000fe20002800000 */
[----:B------:R0:W1:Y:S01]  /*0c90*/  @!UP1 SYNCS.EXCH.64 URZ, [UR8+0x258], UR4 ;  /* 0x00025804083f95b2 */ /* 0x0000620008000100 */
[----:B------:R-:W-:Y:S01]  /*0ca0*/  NOP ;  /* 0x0000000000007918 */ /* 0x000fe20000000000 */
[----:B------:R0:W3:Y:S01]  /*0cb0*/  @!UP2 SYNCS.EXCH.64 URZ, [UR9+0x230], UR6 ;  /* 0x00023006093fa5b2 */ /* 0x0000e20008000100 */
[----:B------:R0:W4:Y:S01]  /*0cc0*/  @!UP3 SYNCS.EXCH.64 URZ, [UR9+0x238], UR6 ;  /* 0x00023806093fb5b2 */ /* 0x0001220008000100 */
[----:B------:R0:W0:Y:S01]  /*0cd0*/  @!UP4 SYNCS.EXCH.64 URZ, [UR9+0x240], UR6 ;  /* 0x00024006093fc5b2 */ /* 0x0000220008000100 */
[----:B------:R0:W0:Y:S01]  /*0ce0*/  @!UP5 SYNCS.EXCH.64 URZ, [UR9+0x248], UR6 ;  /* 0x00024806093fd5b2 */ /* 0x0000220008000100 */
[----:B------:R-:W-:Y:S01]  /*0cf0*/  NOP ;  /* 0x0000000000007918 */ /* 0x000fe20000000000 */
[----:B--2---:R-:W-:Y:S05]  /*0d00*/  @!P1 BRA `(.L_x_4) ;  /* 0x0000000000089947 */ /* 0x004fea0003800000 */
[----:B01-34-:R-:W-:Y:S01]  /*0d10*/  UCGABAR_ARV ;  /* 0x00000000000079c7 */ /* 0x01bfe20008000000 */
[----:B------:R-:W-:Y:S05]  /*0d20*/  BRA `(.L_x_5) ;  /* 0x0000000000047947 */ /* 0x000fea0003800000 */
.L_x_4:
[----:B01-34-:R-:W-:Y:S01]  /*0d30*/  NOP ;  /* 0x0000000000007918 */ /* 0x01bfe20000000000 */
.L_x_5:
[----:B------:R-:W-:Y:S01]  /*0d40*/  ULDC.64 UR4, c[0x0][0x698] ;  /* 0x0001a60000047ab9 */ /* 0x000fe20000000a00 */
[----:B------:R-:W-:Y:S01]  /*0d50*/  ULDC.64 UR22, c[0x0][0x208] ;  /* 0x0000820000167ab9 */ /* 0x000fe20000000a00 */
[----:B------:R-:W-:-:S04]  /*0d60*/  ISETP.NE.U32.AND P0, PT, RZ, UR4, PT ;  /* 0x00000004ff007c0c */ /* 0x000fc8000bf05070 */
[----:B------:R-:W-:-:S13]  /*0d70*/  ISETP.NE.AND.EX P0, PT, RZ, UR5, PT, P0 ;  /* 0x00000005ff007c0c */ /* 0x000fda000bf05300 */
[----:B------:R-:W-:Y:S05]  /*0d80*/  @!P0 BRA `(.L_x_6) ;  /* 0x00000000001c8947 */ /* 0x000fea0003800000 */
[----:B------:R-:W0:Y:S02]  /*0d90*/  LDC.64 R2, c[0x0][0x698] ;  /* 0x0001a600ff027b82 */ /* 0x000e240000000a00 */
[----:B0-----:R-:W2:Y:S02]  /*0da0*/  LDG.E.64 R2, desc[UR22][R2.64] ;  /* 0x0000001602027981 */ /* 0x001ea4000c1e1b00 */
[----:B--2---:R-:W-:-:S04]  /*0db0*/  ISETP.NE.U32.AND P0, PT, R2, RZ, PT ;  /* 0x000000ff0200720c */ /* 0x004fc80003f05070 */
[----:B------:R-:W-:-:S13]  /*0dc0*/  ISETP.NE.AND.EX P0, PT, R3, RZ, PT, P0 ;  /* 0x000000ff0300720c */ /* 0x000fda0003f05300 */
[----:B------:R-:W-:Y:S05]  /*0dd0*/  @!P0 BRA `(.L_x_6) ;  /* 0x0000000000088947 */ /* 0x000fea0003800000 */
[----:B------:R0:W5:Y:S01]  /*0de0*/  LD.E R14, desc[UR22][R2.64] ;  /* 0x00000016020e7980 */ /* 0x000162000c101900 */
[----:B------:R-:W-:Y:S05]  /*0df0*/  BRA `(.L_x_7) ;  /* 0x0000000000207947 */ /* 0x000fea0003800000 */
.L_x_6:
[----:B------:R-:W-:Y:S02]  /*0e00*/  ULDC.64 UR4, c[0x0][0x688] ;  /* 0x0001a20000047ab9 */ /* 0x000fe40000000a00 */
[----:B------:R-:W-:-:S04]  /*0e10*/  ISETP.NE.U32.AND P0, PT, RZ, UR4, PT ;  /* 0x00000004ff007c0c */ /* 0x000fc8000bf05070 */
[----:B------:R-:W-:-:S13]  /*0e20*/  ISETP.NE.AND.EX P0, PT, RZ, UR5, PT, P0 ;  /* 0x00000005ff007c0c */ /* 0x000fda000bf05300 */
[----:B------:R-:W-:Y:S05]  /*0e30*/  @!P0 BRA `(.L_x_8) ;  /* 0x00000000000c8947 */ /* 0x000fea0003800000 */
[----:B------:R-:W0:Y:S02]  /*0e40*/  LDC.64 R14, c[0x0][0x688] ;  /* 0x0001a200ff0e7b82 */ /* 0x000e240000000a00 */
[----:B0-----:R1:W5:Y:S01]  /*0e50*/  LDG.E R14, desc[UR22][R14.64] ;  /* 0x000000160e0e7981 */ /* 0x001362000c1e1900 */
[----:B------:R-:W-:Y:S05]  /*0e60*/  BRA `(.L_x_7) ;  /* 0x0000000000047947 */ /* 0x000fea0003800000 */
.L_x_8:
[----:B------:R-:W2:Y:S02]  /*0e70*/  LDC R14, c[0x0][0x680] ;  /* 0x0001a000ff0e7b82 */ /* 0x000ea40000000800 */
.L_x_7:
[----:B------:R-:W-:Y:S02]  /*0e80*/  ULDC.64 UR4, c[0x0][0x6a0] ;  /* 0x0001a80000047ab9 */ /* 0x000fe40000000a00 */
[----:B------:R-:W-:-:S04]  /*0e90*/  ISETP.NE.U32.AND P0, PT, RZ, UR4, PT ;  /* 0x00000004ff007c0c */ /* 0x000fc8000bf05070 */
[----:B------:R-:W-:-:S13]  /*0ea0*/  ISETP.NE.AND.EX P0, PT, RZ, UR5, PT, P0 ;  /* 0x00000005ff007c0c */ /* 0x000fda000bf05300 */
[----:B------:R-:W-:Y:S05]  /*0eb0*/  @!P0 BRA `(.L_x_9) ;  /* 0x00000000001c8947 */ /* 0x000fea0003800000 */
[----:B0-----:R-:W0:Y:S02]  /*0ec0*/  LDC.64 R2, c[0x0][0x6a0] ;  /* 0x0001a800ff027b82 */ /* 0x001e240000000a00 */
[----:B0-----:R-:W3:Y:S02]  /*0ed0*/  LDG.E.64 R2, desc[UR22][R2.64] ;  /* 0x0000001602027981 */ /* 0x001ee4000c1e1b00 */
[----:B---3--:R-:W-:-:S04]  /*0ee0*/  ISETP.NE.U32.AND P0, PT, R2, RZ, PT ;  /* 0x000000ff0200720c */ /* 0x008fc80003f05070 */
[----:B------:R-:W-:-:S13]  /*0ef0*/  ISETP.NE.AND.EX P0, PT, R3, RZ, PT, P0 ;  /* 0x000000ff0300720c */ /* 0x000fda0003f05300 */
[----:B------:R-:W-:Y:S05]  /*0f00*/  @!P0 BRA `(.L_x_9) ;  /* 0x0000000000088947 */ /* 0x000fea0003800000 */
[----:B-1----:R0:W5:Y:S01]  /*0f10*/  LD.E R15, desc[UR22][R2.64] ;  /* 0x00000016020f7980 */ /* 0x002162000c101900 */
[----:B------:R-:W-:Y:S05]  /*0f20*/  BRA `(.L_x_10) ;  /* 0x0000000000207947 */ /* 0x000fea0003800000 */
.L_x_9:
[----:B------:R-:W-:Y:S02]  /*0f30*/  ULDC.64 UR4, c[0x0][0x690] ;  /* 0x0001a40000047ab9 */ /* 0x000fe40000000a00 */
[----:B------:R-:W-:-:S04]  /*0f40*/  ISETP.NE.U32.AND P0, PT, RZ, UR4, PT ;  /* 0x00000004ff007c0c */ /* 0x000fc8000bf05070 */
[----:B------:R-:W-:-:S13]  /*0f50*/  ISETP.NE.AND.EX P0, PT, RZ, UR5, PT, P0 ;  /* 0x00000005ff007c0c */ /* 0x000fda000bf05300 */
[----:B------:R-:W-:Y:S05]  /*0f60*/  @!P0 BRA `(.L_x_11) ;  /* 0x00000000000c8947 */ /* 0x000fea0003800000 */
[----:B0-----:R-:W1:Y:S02]  /*0f70*/  LDC.64 R2, c[0x0][0x690] ;  /* 0x0001a400ff027b82 */ /* 0x001e640000000a00 */
[----:B-1----:R1:W5:Y:S01]  /*0f80*/  LDG.E R15, desc[UR22][R2.64] ;  /* 0x00000016020f7981 */ /* 0x002362000c1e1900 */
[----:B------:R-:W-:Y:S05]  /*0f90*/  BRA `(.L_x_10) ;  /* 0x0000000000047947 */ /* 0x000fea0003800000 */
.L_x_11:
[----:B-1----:R-:W3:Y:S02]  /*0fa0*/  LDC R15, c[0x0][0x684] ;  /* 0x0001a100ff0f7b82 */ /* 0x002ee40000000800 */
.L_x_10:
[----:B------:R-:W4:Y:S01]  /*0fb0*/  LDC R0, c[0x0][0x75c] ;  /* 0x0001d700ff007b82 */ /* 0x000f220000000800 */
[----:B------:R-:W-:Y:S01]  /*0fc0*/  ULDC UR8, c[0x0][0x604] ;  /* 0x0001810000087ab9 */ /* 0x000fe20000000800 */
[----:B------:R-:W-:Y:S01]  /*0fd0*/  ISETP.NE.AND P0, PT, R5, 0x2, PT ;  /* 0x000000020500780c */ /* 0x000fe20003f05270 */
[----:B------:R-:W-:Y:S01]  /*0fe0*/  UIADD3 UR8, UR8, 0x1f, URZ ;  /* 0x0000001f08087890 */ /* 0x000fe2000fffe03f */
[----:B------:R-:W-:Y:S01]  /*0ff0*/  IMAD.U32 R4, RZ, RZ, UR12 ;  /* 0x0000000cff047e24 */ /* 0x000fe2000f8e00ff */
[----:B------:R-:W-:Y:S01]  /*1000*/  UMOV UR5, URZ ;  /* 0x0000003f00057c82 */ /* 0x000fe20008000000 */
[----:B------:R-:W-:Y:S01]  /*1010*/  UMOV UR4, URZ ;  /* 0x0000003f00047c82 */ /* 0x000fe20008000000 */
[----:B------:R-:W-:-:S04]  /*1020*/  USHF.R.S32.HI UR9, URZ, 0x1f, UR8 ;  /* 0x0000001f3f097899 */ /* 0x000fc80008011408 */
[----:B------:R-:W-:-:S04]  /*1030*/  ULEA.HI UR9, UR9, UR8, URZ, 0x5 ;  /* 0x0000000809097291 */ /* 0x000fc8000f8f283f */
[----:B------:R-:W-:Y:S01]  /*1040*/  USHF.R.S32.HI UR14, URZ, 0x5, UR9 ;  /* 0x000000053f0e7899 */ /* 0x000fe20008011409 */
[----:B----4-:R-:W-:-:S13]  /*1050*/  ISETP.NE.AND P3, PT, R0, 0x1, PT ;  /* 0x000000010000780c */ /* 0x010fda0003f65270 */
[----:B01----:R-:W0:Y:S01]  /*1060*/  @P3 LDC R3, c[0x0][0x10] ;  /* 0x00000400ff033b82 */ /* 0x003e220000000800 */
[----:B------:R-:W-:Y:S02]  /*1070*/  @P3 IMAD.MOV.U32 R17, RZ, RZ, RZ ;  /* 0x000000ffff113224 */ /* 0x000fe400078e00ff */
[----:B------:R-:W-:-:S05]  /*1080*/  @P3 IMAD.MOV.U32 R5, RZ, RZ, RZ ;  /* 0x000000ffff053224 */ /* 0x000fca00078e00ff */
[----:B------:R-:W1:Y:S01]  /*1090*/  @!P3 LDC R9, c[0x0][0xc] ;  /* 0x00000300ff09bb82 */ /* 0x000e620000000800 */
[----:B------:R-:W-:Y:S01]  /*10a0*/  ULDC UR6, c[0x0][0xc] ;  /* 0x0000030000067ab9 */ /* 0x000fe20000000800 */
[----:B------:R-:W-:Y:S02]  /*10b0*/  ULDC UR7, c[0x0][0x10] ;  /* 0x0000040000077ab9 */ /* 0x000fe40000000800 */
[----:B------:R-:W-:-:S04]  /*10c0*/  UIMAD.WIDE.U32 UR6, UR6, UR7, URZ ;  /* 0x00000007060672a5 */ /* 0x000fc8000f8e003f */
[----:B------:R-:W4:Y:S01]  /*10d0*/  LDC R8, c[0x0][0x14] ;  /* 0x00000500ff087b82 */ /* 0x000f220000000800 */
[----:B0-----:R-:W-:-:S04]  /*10e0*/  @P3 IMAD.WIDE.U32 R2, R3, UR12, R16 ;  /* 0x0000000c03023c25 */ /* 0x001fc8000f8e0010 */
[----:B------:R-:W-:Y:S02]  /*10f0*/  @P3 IMAD.IADD R3, R3, 0x1, R5 ;  /* 0x0000000103033824 */ /* 0x000fe400078e0205 */
[----:B------:R-:W-:Y:S02]  /*1100*/  IMAD.MOV.U32 R5, RZ, RZ, RZ ;  /* 0x000000ffff057224 */ /* 0x000fe400078e00ff */
[----:B-1----:R-:W-:-:S04]  /*1110*/  @!P3 IMAD.WIDE.U32 R4, R16, R9, R4 ;  /* 0x000000091004b225 */ /* 0x002fc800078e0004 */
[----:B------:R-:W-:Y:S02]  /*1120*/  @!P3 IMAD.MOV.U32 R2, RZ, RZ, R4 ;  /* 0x000000ffff02b224 */ /* 0x000fe400078e0004 */
[C---:B----4-:R-:W-:Y:S02]  /*1130*/  IMAD R19, R8.reuse, UR7, RZ ;  /* 0x0000000708137c24 */ /* 0x050fe4000f8e02ff */
[----:B------:R-:W-:Y:S01]  /*1140*/  IMAD.WIDE.U32 R8, R8, UR6, RZ ;  /* 0x0000000608087c25 */ /* 0x000fe2000f8e00ff */
[----:B------:R-:W-:-:S03]  /*1150*/  ULDC.64 UR6, c[0x0][0x750] ;  /* 0x0001d40000067ab9 */ /* 0x000fc60000000a00 */
[----:B------:R-:W-:Y:S02]  /*1160*/  @!P3 IMAD.MOV.U32 R3, RZ, RZ, R5 ;  /* 0x000000ffff03b224 */ /* 0x000fe400078e0005 */
[----:B------:R-:W-:Y:S01]  /*1170*/  IMAD.IADD R12, R9, 0x1, R19 ;  /* 0x00000001090c7824 */ /* 0x000fe200078e0213 */
[----:B------:R-:W-:Y:S06]  /*1180*/  @P0 BRA `(.L_x_12) ;  /* 0x0000000000200947 */ /* 0x000fec0003800000 */
[----:B------:R-:W-:Y:S01]  /*1190*/  UISETP.GE.U32.AND UP0, UPT, UR14, 0x22, UPT ;  /* 0x000000220e00788c */ /* 0x000fe2000bf06070 */
[----:B------:R-:W-:Y:S01]  /*11a0*/  IADD3 R2, P0, R2, R8, RZ ;  /* 0x0000000802027210 */ /* 0x000fe20007f1e0ff */
[----:B------:R-:W-:-:S04]  /*11b0*/  UIMAD.WIDE.U32 UR4, UR14, -0xf0f0f0f, URZ ;  /* 0xf0f0f0f10e0478a5 */ /* 0x000fc8000f8e003f */
[----:B------:R-:W-:Y:S01]  /*11c0*/  USHF.R.U32.HI UR5, URZ, 0x5, UR5 ;  /* 0x000000053f057899 */ /* 0x000fe20008011605 */
[----:B------:R-:W-:Y:S02]  /*11d0*/  IMAD.X R3, R12, 0x1, R3, P0 ;  /* 0x000000010c037824 */ /* 0x000fe400000e0603 */
[----:B------:R-:W-:Y:S02]  /*11e0*/  UMOV UR4, URZ ;  /* 0x0000003f00047c82 */ /* 0x000fe40008000000 */
[----:B------:R-:W-:Y:S02]  /*11f0*/  @UP0 ULOP3.LUT UR4, UR5, 0x1, URZ, 0xc0, !UPT ;  /* 0x0000000105040892 */ /* 0x000fe4000f8ec03f */
[----:B------:R-:W-:-:S12]  /*1200*/  UIMAD UR5, UR5, -0x22, UR14 ;  /* 0xffffffde050578a4 */ /* 0x000fd8000f8e020e */
.L_x_12:
[----:B------:R-:W-:Y:S01]  /*1210*/  ISETP.GE.U32.AND P0, PT, R2, UR6, PT ;  /* 0x0000000602007c0c */ /* 0x000fe2000bf06070 */
[----:B------:R-:W-:Y:S01]  /*1220*/  IMAD.MOV.U32 R0, RZ, RZ, -0x1 ;  /* 0xffffffffff007424 */ /* 0x000fe200078e00ff */
[----:B------:R-:W-:Y:S01]  /*1230*/  PRMT R18, RZ, 0x7610, R18 ;  /* 0x00007610ff127816 */ /* 0x000fe20000000012 */
[----:B------:R-:W-:Y:S01]  /*1240*/  IMAD.MOV.U32 R4, RZ, RZ, -0x1 ;  /* 0xffffffffff047424 */ /* 0x000fe200078e00ff */
[----:B------:R-:W-:Y:S01]  /*1250*/  ISETP.GE.U32.AND.EX P0, PT, R3, UR7, PT, P0 ;  /* 0x0000000703007c0c */ /* 0x000fe2000bf06100 */
[----:B------:R-:W-:-:S12]  /*1260*/  IMAD.MOV.U32 R5, RZ, RZ, -0x1 ;  /* 0xffffffffff057424 */ /* 0x000fd800078e00ff */
[----:B------:R-:W-:Y:S05]  /*1270*/  @P0 BRA `(.L_x_13) ;  /* 0x0000000400240947 */ /* 0x000fea0003800000 */
[----:B------:R-:W0:Y:S01]  /*1280*/  LDC.64 R30, c[0x0][0x728] ;  /* 0x0001ca00ff1e7b82 */ /* 0x000e220000000a00 */
[----:B------:R-:W-:Y:S02]  /*1290*/  IMAD.MOV.U32 R4, RZ, RZ, R2 ;  /* 0x000000ffff047224 */ /* 0x000fe400078e0002 */
[----:B------:R-:W-:-:S05]  /*12a0*/  IMAD.MOV.U32 R5, RZ, RZ, R3 ;  /* 0x000000ffff057224 */ /* 0x000fca00078e0003 */
[----:B------:R-:W1:Y:S08]  /*12b0*/  LDC R0, c[0x0][0x730] ;  /* 0x0001cc00ff007b82 */ /* 0x000e700000000800 */
[----:B------:R-:W4:Y:S01]  /*12c0*/  LDC.64 R32, c[0x0][0x720] ;  /* 0x0001c800ff207b82 */ /* 0x000f220000000a00 */
[----:B0-----:R-:W-:-:S04]  /*12d0*/  ISETP.NE.U32.AND P0, PT, R30, RZ, PT ;  /* 0x000000ff1e00720c */ /* 0x001fc80003f05070 */
[----:B------:R-:W-:-:S13]  /*12e0*/  ISETP.NE.AND.EX P0, PT, R31, RZ, PT, P0 ;  /* 0x000000ff1f00720c */ /* 0x000fda0003f05300 */
[----:B-1--4-:R-:W-:Y:S05]  /*12f0*/  @!P0 BRA `(.L_x_14) ;  /* 0x0000000000288947 */ /* 0x012fea0003800000 */
[----:B------:R-:W0:Y:S02]  /*1300*/  LDC R21, c[0x0][0x734] ;  /* 0x0001cd00ff157b82 */ /* 0x000e240000000800 */
[----:B0-----:R-:W-:-:S05]  /*1310*/  IADD3 R21, P0, R2, R21, RZ ;  /* 0x0000001502157210 */ /* 0x001fca0007f1e0ff */
[----:B------:R-:W-:-:S04]  /*1320*/  IMAD.X R23, RZ, RZ, R3, P0 ;  /* 0x000000ffff177224 */ /* 0x000fc800000e0603 */
[----:B------:R-:W-:-:S04]  /*1330*/  IMAD.WIDE.U32 R4, R23, R30, RZ ;  /* 0x0000001e17047225 */ /* 0x000fc800078e00ff */
[----:B------:R-:W-:-:S04]  /*1340*/  IMAD.WIDE.U32 R18, P0, R21, R31, R4 ;  /* 0x0000001f15127225 */ /* 0x000fc80007800004 */
[----:B------:R-:W-:-:S04]  /*1350*/  IMAD.WIDE.U32 R4, R21, R30, RZ ;  /* 0x0000001e15047225 */ /* 0x000fc800078e00ff */
[----:B------:R-:W-:Y:S01]  /*1360*/  IMAD.X R21, RZ, RZ, RZ, P0 ;  /* 0x000000ffff157224 */ /* 0x000fe200000e06ff */
[----:B------:R-:W-:Y:S01]  /*1370*/  IADD3 RZ, P0, R5, R18, RZ ;  /* 0x0000001205ff7210 */ /* 0x000fe20007f1e0ff */
[----:B------:R-:W-:-:S04]  /*1380*/  IMAD.MOV.U32 R20, RZ, RZ, R19 ;  /* 0x000000ffff147224 */ /* 0x000fc800078e0013 */
[----:B------:R-:W-:-:S08]  /*1390*/  IMAD.WIDE.U32.X R4, R23, R31, R20, P0 ;  /* 0x0000001f17047225 */ /* 0x000fd000000e0414 */
.L_x_14:
[----:B------:R-:W0:Y:S01]  /*13a0*/  LDC.64 R36, c[0x0][0x740] ;  /* 0x0001d000ff247b82 */ /* 0x000e220000000a00 */
[-CC-:B------:R-:W-:Y:S01]  /*13b0*/  SHF.R.U64 R38, R4, R0.reuse, R5.reuse ;  /* 0x0000000004267219 */ /* 0x180fe20000001205 */
[----:B------:R-:W-:Y:S01]  /*13c0*/  IMAD.MOV.U32 R34, RZ, RZ, 0x1 ;  /* 0x00000001ff227424 */ /* 0x000fe200078e00ff */
[----:B------:R-:W-:Y:S02]  /*13d0*/  SHF.R.U32.HI R0, RZ, R0, R5 ;  /* 0x00000000ff007219 */ /* 0x000fe40000011605 */
[----:B------:R-:W-:-:S03]  /*13e0*/  IADD3 R19, P0, RZ, -R38, RZ ;  /* 0x80000026ff137210 */ /* 0x000fc60007f1e0ff */
[----:B------:R-:W1:Y:S02]  /*13f0*/  LDC R18, c[0x0][0x718] ;  /* 0x0001c600ff127b82 */ /* 0x000e640000000800 */
[----:B------:R-:W-:-:S04]  /*1400*/  IMAD.X R5, RZ, RZ, ~R0, P0 ;  /* 0x000000ffff057224 */ /* 0x000fc800000e0e00 */
[-C--:B------:R-:W-:Y:S02]  /*1410*/  IMAD R0, R5, R32.reuse, RZ ;  /* 0x0000002005007224 */ /* 0x080fe400078e02ff */
[----:B------:R-:W4:Y:S01]  /*1420*/  LDC R20, c[0x0][0x708] ;  /* 0x0001c200ff147b82 */ /* 0x000f220000000800 */
[----:B------:R-:W-:-:S04]  /*1430*/  IMAD.WIDE.U32 R4, R19, R32, R2 ;  /* 0x0000002013047225 */ /* 0x000fc800078e0002 */
[----:B------:R-:W-:Y:S02]  /*1440*/  IMAD R19, R19, R33, R0 ;  /* 0x0000002113137224 */ /* 0x000fe400078e0200 */
[----:B------:R-:W-:Y:S01]  /*1450*/  IMAD.MOV.U32 R0, RZ, RZ, -0x1 ;  /* 0xffffffffff007424 */ /* 0x000fe200078e00ff */
[----:B------:R-:W2:Y:S01]  /*1460*/  LDC R35, c[0x0][0x758] ;  /* 0x0001d600ff237b82 */ /* 0x000ea20000000800 */
[----:B------:R-:W-:Y:S01]  /*1470*/  IMAD.IADD R5, R5, 0x1, R19 ;  /* 0x0000000105057824 */ /* 0x000fe200078e0213 */
[----:B0-----:R-:W-:-:S04]  /*1480*/  ISETP.NE.U32.AND P0, PT, R36, RZ, PT ;  /* 0x000000ff2400720c */ /* 0x001fc80003f05070 */
[----:B------:R-:W-:Y:S02]  /*1490*/  ISETP.NE.AND.EX P0, PT, R37, RZ, PT, P0 ;  /* 0x000000ff2500720c */ /* 0x000fe40003f05300 */
[----:B------:R-:W0:Y:S01]  /*14a0*/  LDC R31, c[0x0][0x700] ;  /* 0x0001c000ff1f7b82 */ /* 0x000e220000000800 */
[-CC-:B-1----:R-:W-:Y:S02]  /*14b0*/  SHF.R.U64 R28, R4, R18.reuse, R5.reuse ;  /* 0x00000012041c7219 */ /* 0x182fe40000001205 */
[----:B------:R-:W-:-:S05]  /*14c0*/  SHF.R.U32.HI R5, RZ, R18, R5 ;  /* 0x00000012ff057219 */ /* 0x000fca0000011605 */
[----:B------:R-:W1:Y:S01]  /*14d0*/  LDC R30, c[0x0][0x748] ;  /* 0x0001d200ff1e7b82 */ /* 0x000e620000000800 */
[-CC-:B----4-:R-:W-:Y:S02]  /*14e0*/  SHF.R.U64 R40, R28, R20.reuse, R5.reuse ;  /* 0x000000141c287219 */ /* 0x190fe40000001205 */
[----:B------:R-:W-:-:S05]  /*14f0*/  SHF.R.U32.HI R4, RZ, R20, R5 ;  /* 0x00000014ff047219 */ /* 0x000fca0000011605 */
[----:B------:R-:W4:Y:S01]  /*1500*/  LDC R32, c[0x0][0x738] ;  /* 0x0001ce00ff207b82 */ /* 0x000f220000000800 */
[-CC-:B--2---:R-:W-:Y:S02]  /*1510*/  SHF.R.U64 R42, R40, R35.reuse, R4.reuse ;  /* 0x00000023282a7219 */ /* 0x184fe40000001204 */
[-C--:B------:R-:W-:Y:S02]  /*1520*/  SHF.L.U32 R0, R0, R35.reuse, RZ ;  /* 0x0000002300007219 */ /* 0x080fe400000006ff */
[----:B------:R-:W-:Y:S01]  /*1530*/  SHF.R.U32.HI R5, RZ, R35, R4 ;  /* 0x00000023ff057219 */ /* 0x000fe20000011604 */
[----:B------:R-:W-:Y:S01]  /*1540*/  IMAD.MOV.U32 R4, RZ, RZ, R42 ;  /* 0x000000ffff047224 */ /* 0x000fe200078e002a */
[----:B------:R-:W-:Y:S01]  /*1550*/  LOP3.LUT R23, RZ, R0, RZ, 0x33, !PT ;  /* 0x00000000ff177212 */ /* 0x000fe200078e33ff */
[----:B------:R-:W2:Y:S01]  /*1560*/  LDC R33, c[0x0][0x710] ;  /* 0x0001c400ff217b82 */ /* 0x000ea20000000800 */
[----:B------:R-:W-:Y:S05]  /*1570*/  @!P0 BRA `(.L_x_15) ;  /* 0x0000000000288947 */ /* 0x000fea0003800000 */
[----:B------:R-:W3:Y:S02]  /*1580*/  LDC R21, c[0x0][0x74c] ;  /* 0x0001d300ff157b82 */ /* 0x000ee40000000800 */
[----:B---3--:R-:W-:-:S05]  /*1590*/  IADD3 R21, P0, R42, R21, RZ ;  /* 0x000000152a157210 */ /* 0x008fca0007f1e0ff */
        /* <DEDUP_REMOVED lines=8> */
.L_x_15:
[----:B-1----:R-:W-:Y:S01]  /*1620*/  SHF.R.U64 R4, R4, R30, R5 ;  /* 0x0000001e04047219 */ /* 0x002fe20000001205 */
[----:B0-----:R-:W-:Y:S01]  /*1630*/  VIADD R5, R31, 0xffffffff ;  /* 0xffffffff1f057836 */ /* 0x001fe20000000000 */
[----:B------:R-:W-:Y:S01]  /*1640*/  SHF.L.U32 R0, R34, R35, RZ ;  /* 0x0000002322007219 */ /* 0x000fe200000006ff */
[----:B------:R-:W-:Y:S01]  /*1650*/  @P3 IMAD R26, R25, R29, R16 ;  /* 0x0000001d191a3224 */ /* 0x000fe200078e0210 */
[----:B------:R-:W-:Y:S01]  /*1660*/  LOP3.LUT R23, R40, R23, RZ, 0xc0, !PT ;  /* 0x0000001728177212 */ /* 0x000fe200078ec0ff */
[----:B------:R-:W-:Y:S01]  /*1670*/  IMAD.MOV R17, RZ, RZ, -R4 ;  /* 0x000000ffff117224 */ /* 0x000fe200078e0a04 */
[----:B------:R-:W-:Y:S01]  /*1680*/  LOP3.LUT R5, R28, R5, RZ, 0xc0, !PT ;  /* 0x000000051c057212 */ /* 0x000fe200078ec0ff */
[----:B------:R-:W-:Y:S02]  /*1690*/  IMAD.MOV.U32 R18, RZ, RZ, 0x1 ;  /* 0x00000001ff127424 */ /* 0x000fe400078e00ff */
[----:B------:R-:W-:Y:S02]  /*16a0*/  IMAD R23, R0, R4, R23 ;  /* 0x0000000400177224 */ /* 0x000fe400078e0217 */
[----:B----4-:R-:W-:-:S02]  /*16b0*/  IMAD R4, R17, R32, R42 ;  /* 0x0000002011047224 */ /* 0x010fc400078e022a */
[----:B--2---:R-:W-:Y:S02]  /*16c0*/  IMAD R0, R23, R33, R26 ;  /* 0x0000002117007224 */ /* 0x004fe400078e021a */
[----:B------:R-:W-:-:S05]  /*16d0*/  IMAD R5, R4, R31, R5 ;  /* 0x0000001f04057224 */ /* 0x000fca00078e0205 */
[----:B------:R-:W-:Y:S02]  /*16e0*/  SEL R4, R5, R0, !P3 ;  /* 0x0000000005047207 */ /* 0x000fe40005800000 */
[----:B------:R-:W-:Y:S01]  /*16f0*/  SEL R0, R0, R5, !P3 ;  /* 0x0000000500007207 */ /* 0x000fe20005800000 */
[----:B------:R-:W-:-:S07]  /*1700*/  IMAD.MOV.U32 R5, RZ, RZ, R38 ;  /* 0x000000ffff057224 */ /* 0x000fce00078e0026 */
.L_x_13:
[----:B------:R-:W-:Y:S05]  /*1710*/  @!P1 BRA `(.L_x_16) ;  /* 0x00000000000c9947 */ /* 0x000fea0003800000 */
[----:B------:R-:W-:Y:S01]  /*1720*/  UCGABAR_WAIT ;  /* 0x0000000000007dc7 */ /* 0x000fe20008000000 */
[----:B------:R-:W-:Y:S01]  /*1730*/  CCTL.IVALL ;  /* 0x00000000ff00798f */ /* 0x000fe20002000000 */
[----:B------:R-:W-:Y:S05]  /*1740*/  BRA `(.L_x_17) ;  /* 0x0000000000047947 */ /* 0x000fea0003800000 */
.L_x_16:
[----:B------:R-:W-:Y:S06]  /*1750*/  BAR.SYNC.DEFER_BLOCKING 0x0 ;  /* 0x0000000000007b1d */ /* 0x000fec0000010000 */
.L_x_17:
[----:B------:R-:W-:Y:S05]  /*1760*/  @!P2 BRA `(.L_x_18) ;  /* 0x0000003c00aca947 */ /* 0x000fea0003800000 */
[----:B------:R-:W-:-:S13]  /*1770*/  ISETP.GT.U32.AND P0, PT, R39, 0x1, PT ;  /* 0x000000012700780c */ /* 0x000fda0003f04070 */
[----:B------:R-:W-:Y:S05]  /*1780*/  @P0 EXIT ;  /* 0x000000000000094d */ /* 0x000fea0003800000 */
.L_x_19:
[----:B------:R-:W-:-:S08]  /*1790*/  NOP ;  /* 0x0000000000007918 */ /* 0x000fd00000000000 */
[----:B------:R-:W0:Y:S02]  /*17a0*/  USETMAXREG.TRY_ALLOC.CTAPOOL UP0, 0xe8 ;  /* 0x000000e8000079c8 */ /* 0x000e240008000600 */
[----:B0-----:R-:W-:-:S13]  /*17b0*/  PLOP3.LUT P0, PT, PT, PT, UP0, 0x80, 0x0 ;  /* 0x000000000000781c */ /* 0x001fda0003f0f008 */
[----:B------:R-:W-:Y:S05]  /*17c0*/  @!P0 BRA `(.L_x_19) ;  /* 0xfffffffc00f08947 */ /* 0x000fea000383ffff */
[----:B------:R-:W-:-:S13]  /*17d0*/  LOP3.LUT P0, RZ, R18, 0xff, RZ, 0xc0, !PT ;  /* 0x000000ff12ff7812 */ /* 0x000fda000780c0ff */
[----:B------:R-:W-:Y:S05]  /*17e0*/  @!P0 EXIT ;  /* 0x000000000000894d */ /* 0x000fea0003800000 */
[CC--:B------:R-:W-:Y:S01]  /*17f0*/  LEA.HI R10, R11.reuse, R11.reuse, RZ, 0x1 ;  /* 0x0000000b0b0a7211 */ /* 0x0c0fe200078f08ff */
[----:B------:R-:W0:Y:S01]  /*1800*/  S2UR UR8, SR_CgaCtaId ;  /* 0x00000000000879c3 */ /* 0x000e220000008800 */
[-C--:B------:R-:W-:Y:S01]  /*1810*/  LEA.HI R18, R24, R11.reuse, RZ, 0x2 ;  /* 0x0000000b18127211 */ /* 0x080fe200078f10ff */
[----:B------:R-:W-:Y:S01]  /*1820*/  ULDC.64 UR6, c[0x0][0x6c8] ;  /* 0x0001b20000067ab9 */ /* 0x000fe20000000a00 */
[----:B------:R-:W-:Y:S01]  /*1830*/  LOP3.LUT R16, R10, 0x7ffffe, RZ, 0xc0, !PT ;  /* 0x007ffffe0a107812 */ /* 0x000fe200078ec0ff */
[----:B------:R-:W-:Y:S01]  /*1840*/  USHF.L.U64.HI UR12, UR6, 0x5, UR7 ;  /* 0x00000005060c7899 */ /* 0x000fe20008010207 */
[----:B------:R-:W-:Y:S01]  /*1850*/  LOP3.LUT R20, R18, 0xfffffffc, RZ, 0xc0, !PT ;  /* 0xfffffffc12147812 */ /* 0x000fe200078ec0ff */
[----:B------:R-:W-:Y:S01]  /*1860*/  UMOV UR15, 0x400 ;  /* 0x00000400000f7882 */ /* 0x000fe20000000000 */
[----:B------:R-:W-:Y:S01]  /*1870*/  LEA.HI R24, R24, R11, RZ, 0x5 ;  /* 0x0000000b18187211 */ /* 0x000fe200078f28ff */
[C---:B------:R-:W-:Y:S01]  /*1880*/  IMAD.IADD R16, R11.reuse, 0x1, -R16 ;  /* 0x000000010b107824 */ /* 0x040fe200078e0a10 */
[C---:B------:R-:W-:Y:S01]  /*1890*/  LOP3.LUT P0, RZ, R11.reuse, 0x7, RZ, 0xc0, !PT ;  /* 0x000000070bff7812 */ /* 0x040fe2000780c0ff */
[----:B------:R-:W-:Y:S01]  /*18a0*/  IMAD.IADD R22, R11, 0x1, -R20 ;  /* 0x000000010b167824 */ /* 0x000fe200078e0a14 */
[--C-:B------:R-:W-:Y:S01]  /*18b0*/  SHF.R.S32.HI R11, RZ, 0x2, R18.reuse ;  /* 0x00000002ff0b7819 */ /* 0x100fe20000011412 */
[----:B------:R-:W1:Y:S01]  /*18c0*/  LDC R20, c[0x0][0x758] ;  /* 0x0001d600ff147b82 */ /* 0x000e620000000800 */
[----:B------:R-:W-:Y:S01]  /*18d0*/  SHF.R.S32.HI R18, RZ, 0x1f, R18 ;  /* 0x0000001fff127819 */ /* 0x000fe20000011412 */
[----:B------:R-:W-:Y:S01]  /*18e0*/  UIADD3 UR7, UR16, -0x1, URZ ;  /* 0xffffffff10077890 */ /* 0x000fe2000fffe03f */
[----:B------:R-:W-:Y:S01]  /*18f0*/  SHF.R.S32.HI R17, RZ, 0x1, R10 ;  /* 0x00000001ff117819 */ /* 0x000fe2000001140a */
[----:B------:R-:W-:Y:S01]  /*1900*/  USHF.L.U32 UR13, UR6, 0x5, URZ ;  /* 0x00000005060d7899 */ /* 0x000fe2000800063f */
[----:B------:R-:W-:Y:S01]  /*1910*/  LEA.HI R18, R18, R11, RZ, 0x3 ;  /* 0x0000000b12127211 */ /* 0x000fe200078f18ff */
[----:B------:R-:W-:Y:S01]  /*1920*/  USHF.L.U32 UR6, UR7, 0x3, URZ ;  /* 0x0000000307067899 */ /* 0x000fe2000800063f */
[----:B------:R-:W-:Y:S01]  /*1930*/  LEA.HI R10, R10, R17, RZ, 0x1 ;  /* 0x000000110a0a7211 */ /* 0x000fe200078f08ff */
[----:B------:R-:W4:Y:S01]  /*1940*/  LDC R21, c[0x0][0x288] ;  /* 0x0000a200ff157b82 */ /* 0x000f220000000800 */
[----:B------:R-:W-:Y:S01]  /*1950*/  LOP3.LUT R18, R18, 0xfffffff8, RZ, 0xc0, !PT ;  /* 0xfffffff812127812 */ /* 0x000fe200078ec0ff */
[----:B------:R-:W-:Y:S01]  /*1960*/  UISETP.NE.AND UP0, UPT, UR7, URZ, UPT ;  /* 0x0000003f0700728c */ /* 0x000fe2000bf05270 */
[----:B------:R-:W-:Y:S01]  /*1970*/  SHF.R.S32.HI R19, RZ, 0x5, R24 ;  /* 0x00000005ff137819 */ /* 0x000fe20000011418 */
[----:B0-----:R-:W-:Y:S01]  /*1980*/  ULEA UR15, UR8, UR15, 0x18 ;  /* 0x0000000f080f7291 */ /* 0x001fe2000f8ec03f */
[----:B------:R-:W-:Y:S01]  /*1990*/  LOP3.LUT R10, R10, 0x7fffffe, RZ, 0xc0, !PT ;  /* 0x07fffffe0a0a7812 */ /* 0x000fe200078ec0ff */
[----:B------:R-:W-:Y:S01]  /*19a0*/  IMAD.IADD R18, R11, 0x1, -R18 ;  /* 0x000000010b127824 */ /* 0x000fe200078e0a12 */
[----:B------:R-:W-:Y:S01]  /*19b0*/  USEL UR9, URZ, 0x1, UP0 ;  /* 0x000000013f097887 */ /* 0x000fe20008000000 */
[----:B------:R-:W-:Y:S01]  /*19c0*/  IMAD R11, R19, 0x2, R16 ;  /* 0x00000002130b7824 */ /* 0x000fe200078e0210 */
[----:B------:R-:W-:Y:S01]  /*19d0*/  UIADD3 UR7, UR15, 0x300, URZ ;  /* 0x000003000f077890 */ /* 0x000fe2000fffe03f */
[----:B------:R-:W-:Y:S01]  /*19e0*/  IMAD.IADD R17, R17, 0x1, -R10 ;  /* 0x0000000111117824 */ /* 0x000fe200078e0a0a */
[----:B------:R-:W-:Y:S01]  /*19f0*/  UIADD3 UR8, UR15, 0x11300, URZ ;  /* 0x000113000f087890 */ /* 0x000fe2000fffe03f */
[--C-:B------:R-:W-:Y:S01]  /*1a00*/  IMAD R16, R11, 0x8, R18.reuse ;  /* 0x000000080b107824 */ /* 0x100fe200078e0212 */
[----:B------:R-:W-:Y:S01]  /*1a10*/  USHF.R.U32.HI UR7, URZ, 0x4, UR7 ;  /* 0x000000043f077899 */ /* 0x000fe20008011607 */
[C-C-:B------:R-:W-:Y:S01]  /*1a20*/  IMAD R10, R19.reuse, 0x10, R18.reuse ;  /* 0x00000010130a7824 */ /* 0x140fe200078e0212 */
[----:B------:R-:W-:Y:S01]  /*1a30*/  USHF.R.U32.HI UR8, URZ, 0x4, UR8 ;  /* 0x000000043f087899 */ /* 0x000fe20008011608 */
[----:B------:R-:W-:Y:S01]  /*1a40*/  IMAD R11, R19, -0x10, -R18 ;  /* 0xfffffff0130b7824 */ /* 0x000fe200078e0a12 */
[----:B------:R-:W-:Y:S01]  /*1a50*/  VIMNMX R18, RZ, UR14, PT ;  /* 0x0000000eff127c48 */ /* 0x000fe2000bfe0100 */
[----:B------:R-:W-:Y:S01]  /*1a60*/  IMAD.MOV.U32 R19, RZ, RZ, -0x1 ;  /* 0xffffffffff137424 */ /* 0x000fe200078e00ff */
[----:B------:R-:W-:Y:S01]  /*1a70*/  ISETP.LT.U32.AND P0, PT, R13, 0x2, !P0 ;  /* 0x000000020d00780c */ /* 0x000fe20004701070 */
[----:B------:R-:W-:Y:S01]  /*1a80*/  IMAD R23, R16, 0x2, R17 ;  /* 0x0000000210177824 */ /* 0x000fe200078e0211 */
[----:B------:R-:W-:Y:S01]  /*1a90*/  ULDC UR10, c[0x0][0x284] ;  /* 0x0000a100000a7ab9 */ /* 0x000fe20000000800 */
[----:B------:R-:W-:Y:S01]  /*1aa0*/  IMAD.WIDE R16, R22, 0x2, RZ ;  /* 0x0000000216107825 */ /* 0x000fe200078e02ff */
[----:B-1----:R-:W-:Y:S01]  /*1ab0*/  SHF.L.U32 R19, R19, R20, RZ ;  /* 0x0000001413137219 */ /* 0x002fe200000006ff */
[----:B------:R-:W-:Y:S01]  /*1ac0*/  UIADD3 UR24, UR15, 0x230, URZ ;  /* 0x000002300f187890 */ /* 0x000fe2000fffe03f */
[----:B------:R-:W-:Y:S01]  /*1ad0*/  SHF.L.U64.HI R12, R8, 0x1, R12 ;  /* 0x00000001080c7819 */ /* 0x000fe2000001020c */
[----:B------:R-:W-:Y:S01]  /*1ae0*/  IMAD.SHL.U32 R23, R23, 0x20, RZ ;  /* 0x0000002017177824 */ /* 0x000fe200078e00ff */
[----:B------:R-:W-:Y:S01]  /*1af0*/  ULOP3.LUT UR6, UR6, 0x8, URZ, 0xc0, !UPT ;  /* 0x0000000806067892 */ /* 0x000fe2000f8ec03f */
[----:B----4-:R-:W-:Y:S01]  /*1b00*/  IMAD R21, R22, -0x2, R21 ;  /* 0xfffffffe16157824 */ /* 0x010fe200078e0215 */
[----:B------:R-:W-:Y:S01]  /*1b10*/  UIADD3 UR25, UP1, UR13, 0x20, URZ ;  /* 0x000000200d197890 */ /* 0x000fe2000ff3e03f */
[----:B------:R-:W-:Y:S01]  /*1b20*/  VIADD R22, R11, UR10 ;  /* 0x0000000a0b167c36 */ /* 0x000fe20008000000 */
[----:B------:R-:W-:Y:S01]  /*1b30*/  ULOP3.LUT UR7, UR7, 0x3fff, URZ, 0xc0, !UPT ;  /* 0x00003fff07077892 */ /* 0x000fe2000f8ec03f */
[----:B------:R-:W-:Y:S01]  /*1b40*/  LOP3.LUT R56, R6, 0x1, RZ, 0xfc, !PT ;  /* 0x0000000106387812 */ /* 0x000fe200078efcff */
[----:B------:R-:W-:Y:S01]  /*1b50*/  ULOP3.LUT UR8, UR8, 0x3fff, URZ, 0xc0, !UPT ;  /* 0x00003fff08087892 */ /* 0x000fe2000f8ec03f */
[----:B------:R-:W-:Y:S01]  /*1b60*/  IADD3 R18, -R18, UR14, RZ ;  /* 0x0000000e12127c10 */ /* 0x000fe2000fffe1ff */
[----:B------:R-:W-:Y:S01]  /*1b70*/  IMAD.U32 R58, RZ, RZ, UR9 ;  /* 0x00000009ff3a7e24 */ /* 0x000fe2000f8e00ff */
[----:B------:R-:W-:Y:S01]  /*1b80*/  SEL R20, RZ, 0x1, !P0 ;  /* 0x00000001ff147807 */ /* 0x000fe20004000000 */
[----:B------:R-:W-:Y:S01]  /*1b90*/  USHF.L.U32 UR21, UR14, 0x1, URZ ;  /* 0x000000010e157899 */ /* 0x000fe2000800063f */
[----:B------:R-:W-:Y:S01]  /*1ba0*/  LOP3.LUT R19, RZ, R19, RZ, 0x33, !PT ;  /* 0x00000013ff137212 */ /* 0x000fe200078e33ff */
[----:B------:R-:W-:Y:S01]  /*1bb0*/  ULEA UR16, UR16, UR24, 0x3 ;  /* 0x0000001810107291 */ /* 0x000fe2000f8e183f */
[----:B------:R-:W-:Y:S01]  /*1bc0*/  SHF.R.S32.HI R11, RZ, 0x1f, R10 ;  /* 0x0000001fff0b7819 */ /* 0x000fe2000001140a */
[----:B------:R-:W-:Y:S01]  /*1bd0*/  ULOP3.LUT UR26, UR6, 0x8, URZ, 0x3c, !UPT ;  /* 0x00000008061a7892 */ /* 0x000fe2000f8e3c3f */
[----:B------:R-:W-:Y:S01]  /*1be0*/  SHF.R.S32.HI R23, RZ, 0x3, R23 ;  /* 0x00000003ff177819 */ /* 0x000fe20000011417 */
[----:B------:R-:W-:-:S02]  /*1bf0*/  ULOP3.LUT UR17, UR6, 0x18, URZ, 0x3c, !UPT ;  /* 0x0000001806117892 */ /* 0x000fc4000f8e3c3f */
[----:B------:R-:W-:Y:S02]  /*1c00*/  UIADD3.X UR27, URZ, UR12, URZ, UP1, !UPT ;  /* 0x0000000c3f1b7290 */ /* 0x000fe40008ffe43f */
[----:B------:R-:W-:Y:S02]  /*1c10*/  ULOP3.LUT UR18, UR7, 0x10000, URZ, 0xfc, !UPT ;  /* 0x0001000007127892 */ /* 0x000fe4000f8efc3f */
[----:B------:R-:W-:-:S12]  /*1c20*/  ULOP3.LUT UR19, UR8, 0x10000, URZ, 0xfc, !UPT ;  /* 0x0001000008137892 */ /* 0x000fd8000f8efc3f */
.L_x_100:
[----:B------:R-:W-:Y:S01]  /*1c30*/  SHF.L.U32 R24, R58, 0x1f, RZ ;  /* 0x0000001f3a187819 */ /* 0x000fe200000006ff */
[----:B------:R-:W-:Y:S01]  /*1c40*/  IMAD.MOV.U32 R57, RZ, RZ, RZ ;  /* 0x000000ffff397224 */ /* 0x000fe200078e00ff */
[----:B------:R-:W-:Y:S02]  /*1c50*/  ISETP.GE.AND P1, PT, R18, 0x1, PT ;  /* 0x000000011200780c */ /* 0x000fe40003f26270 */
[----:B------:R-:W0:Y:S02]  /*1c60*/  SYNCS.PHASECHK.TRANS64.TRYWAIT P0, [UR16+-0x8], R24 ;  /* 0xfffff818ff0075a7 */ /* 0x000e240008000150 */
[----:B0--345:R-:W-:Y:S09]  /*1c70*/  @!P0 BRA `(.L_x_20) ;  /* 0x0000005800e08947 */ /* 0x039ff20003800000 */
.L_x_152:
[----:B------:R-:W-:Y:S01]  /*1c80*/  UMOV UR6, URZ ;  /* 0x0000003f00067c82 */ /* 0x000fe20008000000 */
[----:B------:R-:W-:Y:S01]  /*1c90*/  IMAD.MOV.U32 R59, RZ, RZ, RZ ;  /* 0x000000ffff3b7224 */ /* 0x000fe200078e00ff */
[----:B------:R-:W-:Y:S02]  /*1ca0*/  CS2R R60, SRZ ;  /* 0x00000000003c7805 */ /* 0x000fe4000001ff00 */
[----:B------:R-:W-:Y:S02]  /*1cb0*/  CS2R R62, SRZ ;  /* 0x00000000003e7805 */ /* 0x000fe4000001ff00 */
[----:B------:R-:W-:Y:S01]  /*1cc0*/  CS2R R64, SRZ ;  /* 0x0000000000407805 */ /* 0x000fe2000001ff00 */
[----:B------:R-:W-:Y:S01]  /*1cd0*/  IMAD.MOV.U32 R67, RZ, RZ, RZ ;  /* 0x000000ffff437224 */ /* 0x000fe200078e00ff */
[----:B0-----:R-:W-:Y:S01]  /*1ce0*/  CS2R R24, SRZ ;  /* 0x0000000000187805 */ /* 0x001fe2000001ff00 */
[----:B------:R-:W-:Y:S01]  /*1cf0*/  IMAD.MOV.U32 R69, RZ, RZ, RZ ;  /* 0x000000ffff457224 */ /* 0x000fe200078e00ff */
[----:B------:R-:W-:Y:S01]  /*1d00*/  CS2R R26, SRZ ;  /* 0x00000000001a7805 */ /* 0x000fe2000001ff00 */
        /* <DEDUP_REMOVED lines=28> */
[----:B------:R-:W-:-:S02]  /*1ed0*/  IMAD.MOV.U32 R99, RZ, RZ, RZ ;  /* 0x000000ffff637224 */ /* 0x000fc400078e00ff */
[----:B------:R-:W-:Y:S02]  /*1ee0*/  IMAD.MOV.U32 R101, RZ, RZ, RZ ;  /* 0x000000ffff657224 */ /* 0x000fe400078e00ff */
[----:B------:R-:W-:Y:S02]  /*1ef0*/  IMAD.MOV.U32 R103, RZ, RZ, RZ ;  /* 0x000000ffff677224 */ /* 0x000fe400078e00ff */
[----:B------:R-:W-:Y:S02]  /*1f00*/  IMAD.MOV.U32 R105, RZ, RZ, RZ ;  /* 0x000000ffff697224 */ /* 0x000fe400078e00ff */
[----:B------:R-:W-:Y:S02]  /*1f10*/  IMAD.MOV.U32 R107, RZ, RZ, RZ ;  /* 0x000000ffff6b7224 */ /* 0x000fe400078e00ff */
[----:B------:R-:W-:Y:S02]  /*1f20*/  IMAD.MOV.U32 R109, RZ, RZ, RZ ;  /* 0x000000ffff6d7224 */ /* 0x000fe400078e00ff */
[----:B------:R-:W-:-:S02]  /*1f30*/  IMAD.MOV.U32 R111, RZ, RZ, RZ ;  /* 0x000000ffff6f7224 */ /* 0x000fc400078e00ff */
[----:B------:R-:W-:Y:S01]  /*1f40*/  IMAD.MOV.U32 R113, RZ, RZ, RZ ;  /* 0x000000ffff717224 */ /* 0x000fe200078e00ff */
[----:B------:R-:W-:Y:S06]  /*1f50*/  @!P1 BRA `(.L_x_21) ;  /* 0x0000000400789947 */ /* 0x000fec0003800000 */
[----:B------:R-:W-:Y:S01]  /*1f60*/  IMAD.MOV.U32 R57, RZ, RZ, RZ ;  /* 0x000000ffff397224 */ /* 0x000fe200078e00ff */
[----:B------:R-:W-:Y:S01]  /*1f70*/  UMOV UR6, URZ ;  /* 0x0000003f00067c82 */ /* 0x000fe20008000000 */
[----:B------:R-:W-:Y:S01]  /*1f80*/  IMAD.MOV.U32 R66, RZ, RZ, R18 ;  /* 0x000000ffff427224 */ /* 0x000fe200078e0012 */
[----:B------:R-:W-:Y:S01]  /*1f90*/  UPLOP3.LUT UP0, UPT, UPT, UPT, UPT, 0x40, 0x0 ;  /* 0x000000000000789c */ /* 0x000fe20003f0e870 */
[----:B------:R-:W-:Y:S01]  /*1fa0*/  IMAD.U32 R74, RZ, RZ, UR4 ;  /* 0x00000004ff4a7e24 */ /* 0x000fe2000f8e00ff */
[----:B------:R-:W-:Y:S01]  /*1fb0*/  UMOV UR20, UR5 ;  /* 0x0000000500147c82 */ /* 0x000fe20008000000 */
[----:B------:R-:W-:Y:S01]  /*1fc0*/  IMAD.U32 R68, RZ, RZ, UR5 ;  /* 0x00000005ff447e24 */ /* 0x000fe2000f8e00ff */
[----:B------:R-:W-:Y:S01]  /*1fd0*/  UMOV UR7, URZ ;  /* 0x0000003f00077c82 */ /* 0x000fe20008000000 */
[----:B------:R-:W-:-:S06]  /*1fe0*/  ULDC UR28, c[0x0][0x644] ;  /* 0x00019100001c7ab9 */ /* 0x000fcc0000000800 */
.L_x_29:
[----:B------:R-:W-:-:S13]  /*1ff0*/  ISETP.NE.AND P1, PT, R56, 0x3, PT ;  /* 0x000000033800780c */ /* 0x000fda0003f25270 */
[----:B01----:R-:W-:Y:S05]  /*2000*/  @!P1 BRA `(.L_x_22) ;  /* 0x0000000000049947 */ /* 0x003fea0003800000 */
[----:B------:R-:W-:Y:S01]  /*2010*/  BPT.TRAP 0x1 ;  /* 0x000000040000795c */ /* 0x000fe20000300000 */
.L_x_22:
[----:B------:R-:W-:Y:S01]  /*2020*/  ULEA UR8, UR20, UR15, 0x3 ;  /* 0x0000000f14087291 */ /* 0x000fe2000f8e183f */
[----:B------:R-:W-:-:S08]  /*2030*/  SHF.L.U32 R72, R74, 0x1f, RZ ;  /* 0x0000001f4a487819 */ /* 0x000fd000000006ff */
[----:B------:R0:W1:Y:S01]  /*2040*/  SYNCS.PHASECHK.TRANS64.TRYWAIT P0, [UR8], R72 ;  /* 0x00000048ff0075a7 */ /* 0x0000620008000148 */
[----:B------:R-:W-:Y:S05]  /*2050*/  @!P1 BRA `(.L_x_23) ;  /* 0x0000000000049947 */ /* 0x000fea0003800000 */
[----:B------:R-:W-:Y:S01]  /*2060*/  BPT.TRAP 0x1 ;  /* 0x000000040000795c */ /* 0x000fe20000300000 */
.L_x_23:
[----:B------:R-:W-:-:S04]  /*2070*/  IMAD.U32 R70, RZ, RZ, UR20 ;  /* 0x00000014ff467e24 */ /* 0x000fc8000f8e00ff */
[----:B------:R-:W-:Y:S01]  /*2080*/  IMAD R70, R70, 0x200, R23 ;  /* 0x0000020046467824 */ /* 0x000fe200078e0217 */
[----:B-1----:R-:W-:Y:S06]  /*2090*/  @P0 BRA `(.L_x_24) ;  /* 0x0000000000080947 */ /* 0x002fec0003800000 */
[----:B------:R-:W1:Y:S02]  /*20a0*/  SYNCS.PHASECHK.TRANS64.TRYWAIT P0, [UR8], R72 ;  /* 0x00000048ff0075a7 */ /* 0x000e640008000148 */
[----:B-1----:R-:W-:Y:S05]  /*20b0*/  @!P0 BRA `(.L_x_25) ;  /* 0x0000005400e88947 */ /* 0x002fea0003800000 */
.L_x_24:
[----:B------:R-:W4:Y:S01]  /*20c0*/  LDS R70, [R70+UR15+0x33300] ;  /* 0x0333000f46467984 */ /* 0x000f220008000800 */
[----:B------:R-:W-:Y:S02]  /*20d0*/  USEL UR7, UR7, URZ, !UP0 ;  /* 0x0000003f07077287 */ /* 0x000fe4000c000000 */
[----:B------:R-:W-:Y:S02]  /*20e0*/  ULEA UR8, UR20, UR18, 0x7 ;  /* 0x0000001214087291 */ /* 0x000fe4000f8e383f */
[----:B------:R-:W-:Y:S02]  /*20f0*/  UISETP.NE.U32.AND UP0, UPT, UR7, URZ, UPT ;  /* 0x0000003f0700728c */ /* 0x000fe4000bf05070 */
[----:B------:R-:W-:Y:S01]  /*2100*/  ULEA UR10, UR20, UR19, 0x8 ;  /* 0x00000013140a7291 */ /* 0x000fe2000f8e403f */
[----:B------:R-:W-:Y:S01]  /*2110*/  UMOV UR9, 0xc0000010 ;  /* 0xc000001000097882 */ /* 0x000fe20000000000 */
[----:B------:R-:W-:Y:S01]  /*2120*/  UMOV UR11, 0x80000020 ;  /* 0x80000020000b7882 */ /* 0x000fe20000000000 */
[----:B------:R-:W-:Y:S01]  /*2130*/  UIADD3 UR6, UR6, 0x1, URZ ;  /* 0x0000000106067890 */ /* 0x000fe2000fffe03f */
[----:B----4-:R-:W-:-:S06]  /*2140*/  WARPGROUP.ARRIVE ;  /* 0x00000000000079c5 */ /* 0x010fcc0000000000 */
[----:B------:R-:W-:Y:S01]  /*2150*/  QGMMA.SP.64x64x64.F32.E4M3.E4M3 R24, gdesc[UR8], R24, UP0, R70, gsb0 ;  /* 0x04e04600081879f3 */ /* 0x000fe2000b800a18 */
[----:B------:R-:W-:-:S04]  /*2160*/  UISETP.NE.AND UP0, UPT, UR6, UR28, UPT ;  /* 0x0000001c0600728c */ /* 0x000fc8000bf05270 */
[----:B------:R-:W-:-:S04]  /*2170*/  USEL UR7, URZ, 0x1, UP0 ;  /* 0x000000013f077887 */ /* 0x000fc80008000000 */
[----:B------:R-:W-:-:S06]  /*2180*/  UISETP.NE.AND UP0, UPT, UR7, URZ, UPT ;  /* 0x0000003f0700728c */ /* 0x000fcc000bf05270 */
[----:B------:R-:W-:Y:S01]  /*2190*/  PLOP3.LUT P0, PT, PT, PT, UP0, 0x80, 0x0 ;  /* 0x000000000000781c */ /* 0x000fe20003f0f008 */
[----:B------:R-:W-:-:S12]  /*21a0*/  WARPGROUP.DEPBAR.LE gsb0, 0x0 ;  /* 0x00008000000079c5 */ /* 0x000fd80000010000 */
[----:B------:R-:W-:Y:S05]  /*21b0*/  @!P0 BRA `(.L_x_26) ;  /* 0x0000000000888947 */ /* 0x000fea0003800000 */
[----:B------:R-:W-:Y:S01]  /*21c0*/  FADD R113, R24, R113 ;  /* 0x0000007118717221 */ /* 0x000fe20000000000 */
[----:B------:R-:W-:-:S01]  /*21d0*/  FADD R64, R25, R64 ;  /* 0x0000004019407221 */ /* 0x000fc20000000000 */
        /* <DEDUP_REMOVED lines=30> */
[----:B------:R-:W-:-:S02]  /*23c0*/  WARPGROUP.DEPBAR.LE gsb0, 0x0 ;  /* 0x00008000000079c5 */ /* 0x000fc40000010000 */
[----:B------:R-:W-:-:S05]  /*23d0*/  UMOV UR6, URZ ;  /* 0x0000003f00067c82 */ /* 0x000fca0008000000 */
.L_x_26:
[----:B------:R-:W-:Y:S05]  /*23e0*/  @!P1 BRA `(.L_x_27) ;  /* 0x0000000000049947 */ /* 0x000fea0003800000 */
[----:B------:R-:W-:Y:S01]  /*23f0*/  BPT.TRAP 0x1 ;  /* 0x000000040000795c */ /* 0x000fe20000300000 */
.L_x_27:
[----:B------:R-:W-:-:S13]  /*2400*/  LOP3.LUT P0, RZ, R7, R20, RZ, 0xc0, !PT ;  /* 0x0000001407ff7212 */ /* 0x000fda000780c0ff */
[----:B------:R-:W-:-:S05]  /*2410*/  @P0 LEA R70, R68, UR15, 0x3 ;  /* 0x0000000f44460c11 */ /* 0x000fca000f8e18ff */
[----:B------:R-:W-:-:S05]  /*2420*/  @P0 VIADD R70, R70, 0x110 ;  /* 0x0000011046460836 */ /* 0x000fca0000000000 */
[----:B------:R-:W-:-:S04]  /*2430*/  @P0 PRMT R70, R13, 0x654, R70 ;  /* 0x000006540d460816 */ /* 0x000fc80000000046 */
[----:B------:R4:W-:Y:S01]  /*2440*/  @P0 SYNCS.ARRIVE.TRANS64.RED.A1T0 RZ, [R70+URZ], RZ ;  /* 0x000000ff46ff09a7 */ /* 0x0009e2000810043f */
[----:B------:R-:W-:-:S13]  /*2450*/  ISETP.GT.U32.AND P0, PT, R6, 0x1, PT ;  /* 0x000000010600780c */ /* 0x000fda0003f04070 */
[----:B----4-:R-:W-:Y:S05]  /*2460*/  @P0 BRA `(.L_x_28) ;  /* 0x0000000000040947 */ /* 0x010fea0003800000 */
[----:B------:R-:W-:Y:S01]  /*2470*/  BPT.TRAP 0x1 ;  /* 0x000000040000795c */ /* 0x000fe20000300000 */
.L_x_28:
[----:B------:R-:W-:Y:S01]  /*2480*/  UIADD3 UR20, UR20, 0x1, URZ ;  /* 0x0000000114147890 */ /* 0x000fe2000fffe03f */
[----:B------:R-:W-:Y:S01]  /*2490*/  ISETP.GT.AND P1, PT, R66, 0x1, PT ;  /* 0x000000014200780c */ /* 0x000fe20003f24270 */
[----:B------:R-:W-:Y:S02]  /*24a0*/  VIADD R68, R68, 0x1 ;  /* 0x0000000144447836 */ /* 0x000fe40000000000 */
[----:B------:R-:W-:Y:S01]  /*24b0*/  UISETP.NE.AND UP1, UPT, UR20, 0x22, UPT ;  /* 0x000000221400788c */ /* 0x000fe2000bf25270 */
[----:B------:R-:W-:Y:S02]  /*24c0*/  VIADD R66, R66, 0xffffffff ;  /* 0xffffffff42427836 */ /* 0x000fe40000000000 */
[C---:B------:R-:W-:Y:S01]  /*24d0*/  ISETP.NE.AND P0, PT, R68.reuse, 0x22, PT ;  /* 0x000000224400780c */ /* 0x040fe20003f05270 */
[----:B------:R-:W-:Y:S02]  /*24e0*/  USEL UR7, URZ, 0x1, UP1 ;  /* 0x000000013f077887 */ /* 0x000fe40008800000 */
[----:B------:R-:W-:Y:S01]  /*24f0*/  USEL UR20, UR20, URZ, UP1 ;  /* 0x0000003f14147287 */ /* 0x000fe20008800000 */
[----:B------:R-:W-:-:S03]  /*2500*/  SEL R68, R68, RZ, P0 ;  /* 0x000000ff44447207 */ /* 0x000fc60000000000 */
[----:B------:R-:W-:Y:S01]  /*2510*/  LOP3.LUT R74, R74, UR7, RZ, 0x3c, !PT ;  /* 0x000000074a4a7c12 */ /* 0x000fe2000f8e3cff */
[----:B------:R-:W-:Y:S01]  /*2520*/  UMOV UR7, 0x1 ;  /* 0x0000000100077882 */ /* 0x000fe20000000000 */
[----:B------:R-:W-:Y:S06]  /*2530*/  @P1 BRA `(.L_x_29) ;  /* 0xfffffff800ac1947 */ /* 0x000fec000383ffff */
.L_x_21:
[----:B------:R-:W-:Y:S01]  /*2540*/  UISETP.NE.AND UP0, UPT, UR6, URZ, UPT ;  /* 0x0000003f0600728c */ /* 0x000fe2000bf05270 */
[----:B------:R-:W-:Y:S01]  /*2550*/  IMAD.U32 R68, RZ, RZ, UR26 ;  /* 0x0000001aff447e24 */ /* 0x000fe2000f8e00ff */
[----:B------:R-:W-:Y:S02]  /*2560*/  SHF.L.U32 R66, R58, 0x1f, RZ ;  /* 0x0000001f3a427819 */ /* 0x000fe400000006ff */
[----:B------:R-:W-:-:S06]  /*2570*/  USEL UR6, URZ, 0x1, !UP0 ;  /* 0x000000013f067887 */ /* 0x000fcc000c000000 */
[----:B------:R-:W-:-:S13]  /*2580*/  ISETP.NE.AND P0, PT, RZ, UR6, PT ;  /* 0x00000006ff007c0c */ /* 0x000fda000bf05270 */
[----:B------:R-:W-:Y:S05]  /*2590*/  @!P0 BRA `(.L_x_30) ;  /* 0x0000000000848947 */ /* 0x000fea0003800000 */
[----:B------:R-:W-:Y:S01]  /*25a0*/  FADD R113, R24, R113 ;  /* 0x0000007118717221 */ /* 0x000fe20000000000 */
        /* <DEDUP_REMOVED lines=31> */
[----:B------:R-:W-:-:S06]  /*27a0*/  WARPGROUP.DEPBAR.LE gsb0, 0x0 ;  /* 0x00008000000079c5 */ /* 0x000fcc0000010000 */
.L_x_30:
[----:B------:R4:W-:Y:S01]  /*27b0*/  SYNCS.ARRIVE.TRANS64.A1T0 RZ, [R68+UR24], RZ ;  /* 0x000000ff44ff79a7 */ /* 0x0009e20008100018 */
[----:B------:R-:W-:Y:S02]  /*27c0*/  WARPGROUP.DEPBAR.LE gsb0, 0x0 ;  /* 0x00008000000079c5 */ /* 0x000fe40000010000 */
[----:B------:R-:W-:Y:S01]  /*27d0*/  UIADD3 UR5, UR5, UR21, URZ ;  /* 0x0000001505057290 */ /* 0x000fe2000fffe03f */
[----:B------:R-:W-:Y:S01]  /*27e0*/  SHF.R.S32.HI R28, RZ, 0x1f, R5 ;  /* 0x0000001fff1c7819 */ /* 0x000fe20000011405 */
[----:B------:R-:W-:Y:S02]  /*27f0*/  UISETP.GE.U32.AND UP1, UPT, UR21, 0x22, UPT ;  /* 0x000000221500788c */ /* 0x000fe4000bf26070 */
[----:B------:R-:W-:Y:S01]  /*2800*/  UISETP.GT.U32.AND UP0, UPT, UR5, 0x21, UPT ;  /* 0x000000210500788c */ /* 0x000fe2000bf04070 */
[----:B------:R-:W0:Y:S01]  /*2810*/  SYNCS.PHASECHK.TRANS64.TRYWAIT P0, [UR16+0x8], R66 ;  /* 0x00000842ff0075a7 */ /* 0x000e220008000150 */
[----:B------:R-:W-:Y:S02]  /*2820*/  UIMAD.WIDE.U32 UR6, UR5, -0xf0f0f0f, URZ ;  /* 0xf0f0f0f1050678a5 */ /* 0x000fe4000f8e003f */
[----:B------:R-:W-:-:S02]  /*2830*/  UISETP.LT.U32.AND UP0, UPT, UR21, 0x22, UP0 ;  /* 0x000000221500788c */ /* 0x000fc40008701070 */
[----:B------:R-:W-:Y:S02]  /*2840*/  USHF.R.U32.HI UR6, URZ, 0x5, UR7 ;  /* 0x000000053f067899 */ /* 0x000fe40008011607 */
[----:B------:R-:W-:Y:S02]  /*2850*/  USEL UR8, URZ, 0x1, !UP0 ;  /* 0x000000013f087887 */ /* 0x000fe4000c000000 */
[----:B------:R-:W-:Y:S02]  /*2860*/  UIMAD UR5, UR6, -0x22, UR5 ;  /* 0xffffffde060578a4 */ /* 0x000fe4000f8e0205 */
[----:B------:R-:W-:-:S04]  /*2870*/  ULOP3.LUT UR4, UR4, UR8, URZ, 0x3c, !UPT ;  /* 0x0000000804047292 */ /* 0x000fc8000f8e3c3f */
[----:B------:R-:W-:Y:S01]  /*2880*/  @UP1 ULOP3.LUT UR4, UR4, 0x1, UR6, 0x78, !UPT ;  /* 0x0000000104041892 */ /* 0x000fe2000f8e7806 */
[----:B0---4-:R-:W-:Y:S11]  /*2890*/  @!P0 BRA `(.L_x_31) ;  /* 0x0000005000088947 */ /* 0x011ff60003800000 */
.L_x_153:
[----:B------:R-:W-:Y:S01]  /*28a0*/  ULDC.64 UR6, c[0x0][0x6d0] ;  /* 0x0001b40000067ab9 */ /* 0x000fe20000000a00 */
[----:B------:R-:W-:Y:S02]  /*28b0*/  IMAD.SHL.U32 R32, R0, 0x40, RZ ;  /* 0x0000004000207824 */ /* 0x000fe400078e00ff */
[----:B------:R-:W-:Y:S02]  /*28c0*/  IMAD R26, R28, UR6, RZ ;  /* 0x000000061c1a7c24 */ /* 0x000fe4000f8e02ff */
[C---:B0-----:R-:W-:Y:S01]  /*28d0*/  IMAD.WIDE.U32 R24, R5.reuse, UR6, R10 ;  /* 0x0000000605187c25 */ /* 0x041fe2000f8e000a */
[----:B------:R-:W-:Y:S01]  /*28e0*/  ULDC UR6, c[0x0][0x284] ;  /* 0x0000a10000067ab9 */ /* 0x000fe20000000800 */
[----:B------:R-:W-:Y:S02]  /*28f0*/  SHF.R.S32.HI R33, RZ, 0x1f, R32 ;  /* 0x0000001fff217819 */ /* 0x000fe40000011420 */
[----:B------:R-:W-:Y:S01]  /*2900*/  IMAD.SHL.U32 R0, R4, 0x40, RZ ;  /* 0x0000004004007824 */ /* 0x000fe200078e00ff */
[C---:B------:R-:W-:Y:S01]  /*2910*/  ISETP.GE.AND P0, PT, R32.reuse, UR6, PT ;  /* 0x0000000620007c0c */ /* 0x040fe2000bf06270 */
[----:B------:R-:W-:Y:S01]  /*2920*/  ULDC UR6, c[0x0][0x288] ;  /* 0x0000a20000067ab9 */ /* 0x000fe20000000800 */
[----:B------:R-:W-:Y:S01]  /*2930*/  IMAD R27, R5, UR7, R26 ;  /* 0x00000007051b7c24 */ /* 0x000fe2000f8e021a */
[----:B------:R-:W-:-:S02]  /*2940*/  IADD3 R24, P1, R32, R24, RZ ;  /* 0x0000001820187210 */ /* 0x000fc40007f3e0ff */
[----:B------:R-:W-:Y:S02]  /*2950*/  ISETP.GE.OR P0, PT, R0, UR6, P0 ;  /* 0x0000000600007c0c */ /* 0x000fe40008706670 */
[----:B------:R-:W-:-:S11]  /*2960*/  IADD3.X R25, R33, R25, R27, P1, !PT ;  /* 0x0000001921197210 */ /* 0x000fd60000ffe41b */
[----:B------:R-:W-:Y:S05]  /*2970*/  @P0 BRA `(.L_x_32) ;  /* 0x0000002400940947 */ /* 0x000fea0003800000 */
[----:B------:R-:W0:Y:S01]  /*2980*/  LDC.64 R46, c[0x0][0x6c8] ;  /* 0x0001b200ff2e7b82 */ /* 0x000e220000000a00 */
[----:B---3-5:R-:W-:Y:S01]  /*2990*/  FSETP.NEU.AND P2, PT, R15, RZ, PT ;  /* 0x000000ff0f00720b */ /* 0x028fe20003f4d000 */
[----:B------:R-:W-:Y:S01]  /*29a0*/  IMAD.WIDE R36, R4, 0x40, R16 ;  /* 0x0000004004247825 */ /* 0x000fe200078e0210 */
[----:B------:R-:W-:Y:S03]  /*29b0*/  BSSY B0, `(.L_x_32) ;  /* 0x0000261000007945 */ /* 0x000fe60003800000 */
[----:B------:R-:W-:Y:S02]  /*29c0*/  IMAD.IADD R0, R21, 0x1, -R0 ;  /* 0x0000000115007824 */ /* 0x000fe400078e0a00 */
[----:B------:R-:W-:-:S03]  /*29d0*/  IMAD.IADD R40, R22, 0x1, -R32 ;  /* 0x0000000116287824 */ /* 0x000fc600078e0a20 */
[----:B------:R-:W-:-:S04]  /*29e0*/  ISETP.GT.AND P1, PT, R0, RZ, PT ;  /* 0x000000ff0000720c */ /* 0x000fc80003f24270 */
[----:B------:R-:W-:Y:S01]  /*29f0*/  ISETP.GT.AND P0, PT, R40, RZ, P1 ;  /* 0x000000ff2800720c */ /* 0x000fe20000f04270 */
[-C--:B0-----:R-:W-:Y:S02]  /*2a00*/  IMAD R4, R37, R46.reuse, RZ ;  /* 0x0000002e25047224 */ /* 0x081fe400078e02ff */
[----:B------:R-:W-:-:S04]  /*2a10*/  IMAD.WIDE.U32 R38, R36, R46, R24 ;  /* 0x0000002e24267225 */ /* 0x000fc800078e0018 */
[----:B------:R-:W-:-:S04]  /*2a20*/  IMAD R25, R36, R47, R4 ;  /* 0x0000002f24197224 */ /* 0x000fc800078e0204 */
[----:B------:R-:W-:Y:S01]  /*2a30*/  IMAD.IADD R45, R39, 0x1, R25 ;  /* 0x00000001272d7824 */ /* 0x000fe200078e0219 */
[----:B------:R-:W-:Y:S06]  /*2a40*/  @!P2 BRA `(.L_x_33) ;  /* 0x0000001800b0a947 */ /* 0x000fec0003800000 */
[----:B------:R-:W-:Y:S01]  /*2a50*/  ULDC.64 UR8, c[0x0][0x6b8] ;  /* 0x0001ae0000087ab9 */ /* 0x000fe20000000a00 */
[----:B------:R-:W-:Y:S01]  /*2a60*/  ULDC.64 UR6, c[0x0][0x6b0] ;  /* 0x0001ac0000067ab9 */ /* 0x000fe20000000a00 */
[----:B------:R-:W-:Y:S01]  /*2a70*/  IMAD.WIDE.U32 R24, R5, UR8, R10 ;  /* 0x0000000805187c25 */ /* 0x000fe2000f8e000a */
[----:B------:R-:W-:Y:S01]  /*2a80*/  ULDC.64 UR10, c[0x0][0x6a8] ;  /* 0x0001aa00000a7ab9 */ /* 0x000fe20000000a00 */
[----:B------:R-:W0:Y:S01]  /*2a90*/  LDC.64 R34, c[0x0][0x6b0] ;  /* 0x0001ac00ff227b82 */ /* 0x000e220000000a00 */
[----:B------:R-:W-:Y:S01]  /*2aa0*/  ULDC.64 UR28, c[0x0][0x6c0] ;  /* 0x0001b000001c7ab9 */ /* 0x000fe20000000a00 */
[----:B------:R-:W-:Y:S01]  /*2ab0*/  IMAD R4, R28, UR8, RZ ;  /* 0x000000081c047c24 */ /* 0x000fe2000f8e02ff */
[----:B------:R-:W-:Y:S01]  /*2ac0*/  IADD3 R26, P2, R32, R24, RZ ;  /* 0x00000018201a7210 */ /* 0x000fe20007f5e0ff */
[----:B------:R-:W-:Y:S02]  /*2ad0*/  IMAD R29, R37, UR6, RZ ;  /* 0x00000006251d7c24 */ /* 0x000fe4000f8e02ff */
[----:B------:R-:W-:-:S02]  /*2ae0*/  IMAD R41, R5, UR9, R4 ;  /* 0x0000000905297c24 */ /* 0x000fc4000f8e0204 */
[----:B------:R-:W-:-:S03]  /*2af0*/  IMAD R43, R36, UR7, R29 ;  /* 0x00000007242b7c24 */ /* 0x000fc6000f8e021d */
[----:B------:R-:W-:-:S03]  /*2b00*/  IADD3.X R27, R33, R25, R41, P2, !PT ;  /* 0x00000019211b7210 */ /* 0x000fc600017fe429 */
[----:B------:R-:W-:-:S04]  /*2b10*/  IMAD.WIDE.U32 R24, R36, UR6, R26 ;  /* 0x0000000624187c25 */ /* 0x000fc8000f8e001a */
[----:B------:R-:W-:Y:S01]  /*2b20*/  IMAD.IADD R25, R25, 0x1, R43 ;  /* 0x0000000119197824 */ /* 0x000fe200078e022b */
[----:B------:R-:W-:-:S04]  /*2b30*/  LEA R28, P2, R24, UR10, 0x2 ;  /* 0x0000000a181c7c11 */ /* 0x000fc8000f8410ff */
[----:B------:R-:W-:-:S05]  /*2b40*/  LEA.HI.X R29, R24, UR11, R25, 0x2, P2 ;  /* 0x0000000b181d7c11 */ /* 0x000fca00090f1419 */
[----:B------:R-:W3:Y:S01]  /*2b50*/  @P0 LDG.E.LTC128B R4, desc[UR22][R28.64] ;  /* 0x000000161c040981 */ /* 0x000ee2000c1e1920 */
[----:B------:R-:W-:Y:S01]  /*2b60*/  LEA R24, P2, R38, UR28, 0x2 ;  /* 0x0000001c26187c11 */ /* 0x000fe2000f8410ff */
[----:B------:R-:W-:Y:S01]  /*2b70*/  IMAD.WIDE.U32 R30, R36, UR6, R32 ;  /* 0x00000006241e7c25 */ /* 0x000fe2000f8e0020 */
[----:B------:R-:W-:Y:S02]  /*2b80*/  BSSY B1, `(.L_x_34) ;  /* 0x0000017000017945 */ /* 0x000fe40003800000 */
[----:B------:R-:W-:Y:S01]  /*2b90*/  LEA.HI.X R25, R38, UR29, R45, 0x2, P2 ;  /* 0x0000001d26197c11 */ /* 0x000fe200090f142d */
[----:B0-----:R-:W-:Y:S01]  /*2ba0*/  IMAD.WIDE.U32 R36, R36, UR6, R34 ;  /* 0x0000000624247c25 */ /* 0x001fe2000f8e0022 */
[----:B------:R-:W-:-:S03]  /*2bb0*/  IADD3 R34, P2, R10, R30, RZ ;  /* 0x0000001e0a227210 */ /* 0x000fc60007f5e0ff */
[----:B------:R-:W-:Y:S01]  /*2bc0*/  IMAD.IADD R37, R43, 0x1, R37 ;  /* 0x000000012b257824 */ /* 0x000fe200078e0225 */
[-C--:B------:R-:W-:Y:S02]  /*2bd0*/  IADD3 R38, P4, R26, R36.reuse, RZ ;  /* 0x000000241a267210 */ /* 0x080fe40007f9e0ff */
[----:B------:R-:W-:Y:S02]  /*2be0*/  IADD3 R36, P5, P6, R10, R36, R32 ;  /* 0x000000240a247210 */ /* 0x000fe40007ebe020 */
[----:B------:R-:W-:Y:S01]  /*2bf0*/  IADD3.X R35, R11, R43, R31, P2, !PT ;  /* 0x0000002b0b237210 */ /* 0x000fe200017fe41f */
[----:B------:R-:W-:Y:S01]  /*2c00*/  IMAD.X R27, R37, 0x1, R27, P4 ;  /* 0x00000001251b7824 */ /* 0x000fe200020e061b */
[----:B------:R-:W-:Y:S02]  /*2c10*/  IADD3.X R37, R11, R37, R33, P5, P6 ;  /* 0x000000250b257210 */ /* 0x000fe40002fec421 */
[----:B------:R-:W-:Y:S01]  /*2c20*/  LEA R26, P2, R38, UR10, 0x2 ;  /* 0x0000000a261a7c11 */ /* 0x000fe2000f8410ff */
[----:B------:R-:W-:Y:S01]  /*2c30*/  IMAD.WIDE.U32 R32, R5, UR8, R34 ;  /* 0x0000000805207c25 */ /* 0x000fe2000f8e0022 */
[----:B------:R-:W-:-:S02]  /*2c40*/  LEA R30, P4, R46, R24, 0x2 ;  /* 0x000000182e1e7211 */ /* 0x000fc400078810ff */
[----:B------:R-:W-:Y:S01]  /*2c50*/  LEA.HI.X R27, R38, UR11, R27, 0x2, P2 ;  /* 0x0000000b261b7c11 */ /* 0x000fe200090f141b */
[----:B------:R-:W-:Y:S02]  /*2c60*/  IMAD.IADD R35, R41, 0x1, R33 ;  /* 0x0000000129237824 */ /* 0x000fe400078e0221 */
[----:B---3--:R-:W-:Y:S01]  /*2c70*/  FMUL R39, R4, R15 ;  /* 0x0000000f04277220 */ /* 0x008fe20000400000 */
[----:B------:R-:W-:-:S03]  /*2c80*/  IMAD.MOV.U32 R38, RZ, RZ, R4 ;  /* 0x000000ffff267224 */ /* 0x000fc600078e0004 */
[----:B--2---:R-:W-:-:S05]  /*2c90*/  FFMA R39, R113, R14, R39 ;  /* 0x0000000e71277223 */ /* 0x004fca0000000027 */
[----:B------:R0:W-:Y:S01]  /*2ca0*/  @P0 STG.E desc[UR22][R24.64], R39 ;  /* 0x0000002718000986 */ /* 0x0001e2000c101916 */
[----:B------:R-:W-:-:S04]  /*2cb0*/  ISETP.GT.AND P0, PT, R0, 0x1, PT ;  /* 0x000000010000780c */ /* 0x000fc80003f04270 */
[----:B------:R-:W-:-:S13]  /*2cc0*/  ISETP.GT.AND P5, PT, R40, RZ, P0 ;  /* 0x000000ff2800720c */ /* 0x000fda00007a4270 */
[----:B0-----:R-:W-:Y:S05]  /*2cd0*/  @!P5 BRA `(.L_x_35) ;  /* 0x000000000004d947 */ /* 0x001fea0003800000 */
[----:B------:R0:W5:Y:S02]  /*2ce0*/  LDG.E.LTC128B R38, desc[UR22][R26.64] ;  /* 0x000000161a267981 */ /* 0x000164000c1e1920 */
.L_x_35:
[----:B------:R-:W-:Y:S05]  /*2cf0*/  BSYNC B1 ;  /* 0x0000000000017941 */ /* 0x000fea0003800000 */
.L_x_34:
[----:B-----5:R-:W-:Y:S01]  /*2d00*/  FMUL R33, R38, R15 ;  /* 0x0000000f26217220 */ /* 0x020fe20000400000 */
[----:B------:R-:W-:Y:S01]  /*2d10*/  LEA.HI.X R31, R46, R25, R47, 0x2, P4 ;  /* 0x000000192e1f7211 */ /* 0x000fe200020f142f */
[----:B------:R-:W-:Y:S01]  /*2d20*/  BSSY B1, `(.L_x_36) ;  /* 0x0000009000017945 */ /* 0x000fe20003800000 */
[----:B------:R-:W-:Y:S01]  /*2d30*/  ISETP.GT.AND P2, PT, R40, 0x8, P1 ;  /* 0x000000082800780c */ /* 0x000fe20000f44270 */
[----:B------:R-:W-:Y:S01]  /*2d40*/  FFMA R33, R64, R14, R33 ;  /* 0x0000000e40217223 */ /* 0x000fe20000000021 */
[----:B------:R-:W-:Y:S01]  /*2d50*/  LEA R34, P6, R32, UR10, 0x2 ;  /* 0x0000000a20227c11 */ /* 0x000fe2000f8c10ff */
[----:B------:R-:W-:-:S03]  /*2d60*/  IMAD.WIDE.U32 R4, R5, UR8, R36 ;  /* 0x0000000805047c25 */ /* 0x000fc6000f8e0024 */
[----:B------:R2:W-:Y:S01]  /*2d70*/  @P5 STG.E desc[UR22][R30.64], R33 ;  /* 0x000000211e005986 */ /* 0x0005e2000c101916 */
[----:B------:R-:W-:-:S06]  /*2d80*/  LEA.HI.X R35, R32, UR11, R35, 0x2, P6 ;  /* 0x0000000b20237c11 */ /* 0x000fcc000b0f1423 */
[----:B------:R-:W-:Y:S05]  /*2d90*/  @!P2 BRA `(.L_x_37) ;  /* 0x000000000004a947 */ /* 0x000fea0003800000 */
[----:B------:R3:W5:Y:S02]  /*2da0*/  LDG.E.LTC128B R38, desc[UR22][R34.64+0x20] ;  /* 0x0000201622267981 */ /* 0x000764000c1e1920 */
.L_x_37:
[----:B------:R-:W-:Y:S05]  /*2db0*/  BSYNC B1 ;  /* 0x0000000000017941 */ /* 0x000fea0003800000 */
.L_x_36:
[----:B--2--5:R-:W-:Y:S01]  /*2dc0*/  FMUL R33, R38, R15 ;  /* 0x0000000f26217220 */ /* 0x024fe20000400000 */
[----:B------:R-:W-:Y:S01]  /*2dd0*/  ISETP.GT.AND P1, PT, R40, 0x8, P0 ;  /* 0x000000082800780c */ /* 0x000fe20000724270 */
[----:B------:R-:W-:Y:S01]  /*2de0*/  IMAD.IADD R5, R41, 0x1, R5 ;  /* 0x0000000129057824 */ /* 0x000fe200078e0205 */
[C---:B------:R-:W-:Y:S01]  /*2df0*/  LEA R32, P0, R4.reuse, UR10, 0x2 ;  /* 0x0000000a04207c11 */ /* 0x040fe2000f8010ff */
[----:B------:R-:W-:Y:S01]  /*2e00*/  FFMA R111, R111, R14, R33 ;  /* 0x0000000e6f6f7223 */ /* 0x000fe20000000021 */
[----:B------:R-:W-:Y:S02]  /*2e10*/  BSSY B1, `(.L_x_38) ;  /* 0x0000007000017945 */ /* 0x000fe40003800000 */
[----:B------:R-:W-:Y:S01]  /*2e20*/  LEA.HI.X R33, R4, UR11, R5, 0x2, P0 ;  /* 0x0000000b04217c11 */ /* 0x000fe200080f1405 */
[----:B------:R-:W-:Y:S02]  /*2e30*/  @P2 IMAD.MOV.U32 R4, RZ, RZ, R24 ;  /* 0x000000ffff042224 */ /* 0x000fe400078e0018 */
[----:B------:R-:W-:-:S05]  /*2e40*/  @P2 IMAD.MOV.U32 R5, RZ, RZ, R25 ;  /* 0x000000ffff052224 */ /* 0x000fca00078e0019 */
[----:B------:R2:W-:Y:S01]  /*2e50*/  @P2 STG.E desc[UR22][R4.64+0x20], R111 ;  /* 0x0000206f04002986 */ /* 0x0005e2000c101916 */
[----:B------:R-:W-:Y:S05]  /*2e60*/  @!P1 BRA `(.L_x_39) ;  /* 0x0000000000049947 */ /* 0x000fea0003800000 */
[----:B------:R4:W5:Y:S02]  /*2e70*/  LDG.E.LTC128B R38, desc[UR22][R32.64+0x20] ;  /* 0x0000201620267981 */ /* 0x000964000c1e1920 */
.L_x_39:
[----:B------:R-:W-:Y:S05]  /*2e80*/  BSYNC B1 ;  /* 0x0000000000017941 */ /* 0x000fea0003800000 */
.L_x_38:
[----:B--2--5:R-:W-:Y:S01]  /*2e90*/  FMUL R5, R38, R15 ;  /* 0x0000000f26057220 */ /* 0x024fe20000400000 */
[----:B------:R-:W-:Y:S01]  /*2ea0*/  ISETP.GT.AND P2, PT, R0, 0x8, PT ;  /* 0x000000080000780c */ /* 0x000fe20003f44270 */
[----:B------:R-:W-:Y:S01]  /*2eb0*/  USHF.L.U32 UR9, UR6, 0x5, URZ ;  /* 0x0000000506097899 */ /* 0x000fe2000800063f */
[----:B------:R-:W-:Y:S01]  /*2ec0*/  BSSY B1, `(.L_x_40) ;  /* 0x000000b000017945 */ /* 0x000fe20003800000 */
[----:B----4-:R-:W-:Y:S01]  /*2ed0*/  FFMA R33, R62, R14, R5 ;  /* 0x0000000e3e217223 */ /* 0x010fe20000000005 */
[----:B------:R-:W-:Y:S01]  /*2ee0*/  ISETP.GT.AND P4, PT, R40, RZ, P2 ;  /* 0x000000ff2800720c */ /* 0x000fe20001784270 */
[----:B------:R-:W-:Y:S01]  /*2ef0*/  USHF.L.U64.HI UR6, UR6, 0x5, UR7 ;  /* 0x0000000506067899 */ /* 0x000fe20008010207 */
[----:B------:R-:W-:Y:S02]  /*2f00*/  ISETP.GT.AND P0, PT, R0, 0x9, PT ;  /* 0x000000090000780c */ /* 0x000fe40003f04270 */
[----:B------:R2:W-:Y:S01]  /*2f10*/  @P1 STG.E desc[UR22][R30.64+0x20], R33 ;  /* 0x000020211e001986 */ /* 0x0005e2000c101916 */
[----:B------:R-:W-:-:S02]  /*2f20*/  IADD3 R4, P6, R28, UR9, RZ ;  /* 0x000000091c047c10 */ /* 0x000fc4000ffde0ff */
[----:B------:R-:W-:Y:S02]  /*2f30*/  IADD3 R32, P5, R24, UR13, RZ ;  /* 0x0000000d18207c10 */ /* 0x000fe4000ffbe0ff */
[----:B------:R-:W-:-:S04]  /*2f40*/  IADD3.X R5, R29, UR6, RZ, P6, !PT ;  /* 0x000000061d057c10 */ /* 0x000fc8000b7fe4ff */
[----:B------:R-:W-:Y:S07]  /*2f50*/  @!P4 BRA `(.L_x_41) ;  /* 0x000000000004c947 */ /* 0x000fee0003800000 */
[----:B------:R4:W5:Y:S02]  /*2f60*/  LDG.E.LTC128B R38, desc[UR22][R4.64] ;  /* 0x0000001604267981 */ /* 0x000964000c1e1920 */
.L_x_41:
[----:B------:R-:W-:Y:S05]  /*2f70*/  BSYNC B1 ;  /* 0x0000000000017941 */ /* 0x000fea0003800000 */
.L_x_40:
[----:B---3-5:R-:W-:Y:S01]  /*2f80*/  FMUL R35, R38, R15 ;  /* 0x0000000f26237220 */ /* 0x028fe20000400000 */
[----:B--2---:R-:W-:Y:S01]  /*2f90*/  IADD3.X R33, R25, UR12, RZ, P5, !PT ;  /* 0x0000000c19217c10 */ /* 0x004fe2000affe4ff */
[----:B------:R-:W-:Y:S01]  /*2fa0*/  BSSY B1, `(.L_x_42) ;  /* 0x0000008000017945 */ /* 0x000fe20003800000 */
[----:B------:R-:W-:Y:S01]  /*2fb0*/  ISETP.GT.AND P1, PT, R40, RZ, P0 ;  /* 0x000000ff2800720c */ /* 0x000fe20000724270 */
[----:B------:R-:W-:Y:S01]  /*2fc0*/  FFMA R35, R109, R14, R35 ;  /* 0x0000000e6d237223 */ /* 0x000fe20000000023 */
[----:B------:R-:W-:-:S04]  /*2fd0*/  IADD3 R42, P5, R26, UR9, RZ ;  /* 0x000000091a2a7c10 */ /* 0x000fc8000ffbe0ff */
[----:B------:R2:W-:Y:S01]  /*2fe0*/  @P4 STG.E desc[UR22][R32.64], R35 ;  /* 0x0000002320004986 */ /* 0x0005e2000c101916 */
[----:B------:R-:W-:-:S06]  /*2ff0*/  IADD3.X R43, R27, UR6, RZ, P5, !PT ;  /* 0x000000061b2b7c10 */ /* 0x000fcc000affe4ff */
[----:B------:R-:W-:Y:S05]  /*3000*/  @!P1 BRA `(.L_x_43) ;  /* 0x0000000000049947 */ /* 0x000fea0003800000 */
[----:B------:R3:W5:Y:S02]  /*3010*/  LDG.E.LTC128B R38, desc[UR22][R42.64] ;  /* 0x000000162a267981 */ /* 0x000764000c1e1920 */
.L_x_43:
[----:B------:R-:W-:Y:S05]  /*3020*/  BSYNC B1 ;  /* 0x0000000000017941 */ /* 0x000fea0003800000 */
.L_x_42:
[----:B--2--5:R-:W-:Y:S01]  /*3030*/  FMUL R35, R38, R15 ;  /* 0x0000000f26237220 */ /* 0x024fe20000400000 */
[----:B------:R-:W-:Y:S01]  /*3040*/  IADD3 R34, P4, R30, UR13, RZ ;  /* 0x0000000d1e227c10 */ /* 0x000fe2000ff9e0ff */
[----:B------:R-:W-:Y:S01]  /*3050*/  UIADD3 UR7, UP0, UR9, 0x20, URZ ;  /* 0x0000002009077890 */ /* 0x000fe2000ff1e03f */
[----:B------:R-:W-:Y:S01]  /*3060*/  ISETP.GT.AND P2, PT, R40, 0x8, P2 ;  /* 0x000000082800780c */ /* 0x000fe20001744270 */
[----:B------:R-:W-:Y:S01]  /*3070*/  FFMA R37, R60, R14, R35 ;  /* 0x0000000e3c257223 */ /* 0x000fe20000000023 */
[----:B------:R-:W-:Y:S01]  /*3080*/  IADD3.X R35, R31, UR12, RZ, P4, !PT ;  /* 0x0000000c1f237c10 */ /* 0x000fe2000a7fe4ff */
[----:B------:R-:W-:Y:S01]  /*3090*/  UIADD3.X UR8, URZ, UR6, URZ, UP0, !UPT ;  /* 0x000000063f087290 */ /* 0x000fe200087fe43f */
[----:B------:R-:W-:Y:S01]  /*30a0*/  BSSY B1, `(.L_x_44) ;  /* 0x0000007000017945 */ /* 0x000fe20003800000 */
[----:B------:R-:W-:Y:S02]  /*30b0*/  IADD3 R28, P4, R28, UR7, RZ ;  /* 0x000000071c1c7c10 */ /* 0x000fe4000ff9e0ff */
[----:B------:R2:W-:Y:S01]  /*30c0*/  @P1 STG.E desc[UR22][R34.64], R37 ;  /* 0x0000002522001986 */ /* 0x0005e2000c101916 */
[----:B------:R-:W-:-:S02]  /*30d0*/  IADD3 R36, P5, R24, UR25, RZ ;  /* 0x0000001918247c10 */ /* 0x000fc4000ffbe0ff */
[----:B------:R-:W-:-:S03]  /*30e0*/  IADD3.X R29, R29, UR8, RZ, P4, !PT ;  /* 0x000000081d1d7c10 */ /* 0x000fc6000a7fe4ff */
[----:B------:R-:W-:Y:S08]  /*30f0*/  @!P2 BRA `(.L_x_45) ;  /* 0x000000000004a947 */ /* 0x000ff00003800000 */
[----:B------:R0:W5:Y:S02]  /*3100*/  LDG.E.LTC128B R38, desc[UR22][R28.64] ;  /* 0x000000161c267981 */ /* 0x000164000c1e1920 */
.L_x_45:
[----:B------:R-:W-:Y:S05]  /*3110*/  BSYNC B1 ;  /* 0x0000000000017941 */ /* 0x000fea0003800000 */
.L_x_44:
[----:B0----5:R-:W-:Y:S01]  /*3120*/  FMUL R29, R38, R15 ;  /* 0x0000000f261d7220 */ /* 0x021fe20000400000 */
[----:B--2---:R-:W-:Y:S01]  /*3130*/  IADD3.X R37, R25, UR27, RZ, P5, !PT ;  /* 0x0000001b19257c10 */ /* 0x004fe2000affe4ff */
[----:B------:R-:W-:Y:S01]  /*3140*/  BSSY B1, `(.L_x_46) ;  /* 0x0000008000017945 */ /* 0x000fe20003800000 */
[----:B------:R-:W-:Y:S01]  /*3150*/  ISETP.GT.AND P4, PT, R40, 0x8, P0 ;  /* 0x000000082800780c */ /* 0x000fe20000784270 */
[----:B------:R-:W-:Y:S01]  /*3160*/  FFMA R29, R107, R14, R29 ;  /* 0x0000000e6b1d7223 */ /* 0x000fe2000000001d */
[----:B------:R-:W-:-:S04]  /*3170*/  IADD3 R24, P0, R26, UR7, RZ ;  /* 0x000000071a187c10 */ /* 0x000fc8000ff1e0ff */
[----:B------:R0:W-:Y:S01]  /*3180*/  @P2 STG.E desc[UR22][R36.64], R29 ;  /* 0x0000001d24002986 */ /* 0x0001e2000c101916 */
[----:B------:R-:W-:-:S06]  /*3190*/  IADD3.X R25, R27, UR8, RZ, P0, !PT ;  /* 0x000000081b197c10 */ /* 0x000fcc00087fe4ff */
[----:B------:R-:W-:Y:S05]  /*31a0*/  @!P4 BRA `(.L_x_47) ;  /* 0x000000000004c947 */ /* 0x000fea0003800000 */
[----:B------:R2:W5:Y:S02]  /*31b0*/  LDG.E.LTC128B R38, desc[UR22][R24.64] ;  /* 0x0000001618267981 */ /* 0x000564000c1e1920 */
.L_x_47:
[----:B------:R-:W-:Y:S05]  /*31c0*/  BSYNC B1 ;  /* 0x0000000000017941 */ /* 0x000fea0003800000 */
.L_x_46:
[----:B-----5:R-:W-:Y:S01]  /*31d0*/  FMUL R26, R38, R15 ;  /* 0x0000000f261a7220 */ /* 0x020fe20000400000 */
[----:B--2---:R-:W-:Y:S01]  /*31e0*/  IADD3 R24, P2, R30, UR25, RZ ;  /* 0x000000191e187c10 */ /* 0x004fe2000ff5e0ff */
[----:B------:R-:W-:Y:S01]  /*31f0*/  BSSY B1, `(.L_x_48) ;  /* 0x000000c000017945 */ /* 0x000fe20003800000 */
[----:B------:R-:W-:Y:S01]  /*3200*/  ISETP.GT.AND P1, PT, R0, 0x10, PT ;  /* 0x000000100000780c */ /* 0x000fe20003f24270 */
[----:B------:R-:W-:Y:S01]  /*3210*/  FFMA R105, R105, R14, R26 ;  /* 0x0000000e69697223 */ /* 0x000fe2000000001a */
[----:B------:R-:W-:Y:S02]  /*3220*/  IADD3.X R25, R31, UR27, RZ, P2, !PT ;  /* 0x0000001b1f197c10 */ /* 0x000fe400097fe4ff */
[----:B------:R-:W-:Y:S02]  /*3230*/  ISETP.GT.AND P5, PT, R40, RZ, P1 ;  /* 0x000000ff2800720c */ /* 0x000fe40000fa4270 */
[----:B------:R-:W-:Y:S01]  /*3240*/  IADD3 R26, P2, R4, UR9, RZ ;  /* 0x00000009041a7c10 */ /* 0x000fe2000ff5e0ff */
[----:B------:R2:W-:Y:S01]  /*3250*/  @P4 STG.E desc[UR22][R24.64], R105 ;  /* 0x0000006918004986 */ /* 0x0005e2000c101916 */
[----:B------:R-:W-:-:S02]  /*3260*/  ISETP.GT.AND P0, PT, R0, 0x11, PT ;  /* 0x000000110000780c */ /* 0x000fc40003f04270 */
[----:B------:R-:W-:Y:S02]  /*3270*/  IADD3 R28, P6, R32, UR13, RZ ;  /* 0x0000000d201c7c10 */ /* 0x000fe4000ffde0ff */
[----:B------:R-:W-:-:S05]  /*3280*/  IADD3.X R27, R5, UR6, RZ, P2, !PT ;  /* 0x00000006051b7c10 */ /* 0x000fca00097fe4ff */
[----:B------:R-:W-:Y:S06]  /*3290*/  @!P5 BRA `(.L_x_49) ;  /* 0x000000000004d947 */ /* 0x000fec0003800000 */
[----:B------:R0:W5:Y:S02]  /*32a0*/  LDG.E.LTC128B R38, desc[UR22][R26.64] ;  /* 0x000000161a267981 */ /* 0x000164000c1e1920 */
.L_x_49:
[----:B------:R-:W-:Y:S05]  /*32b0*/  BSYNC B1 ;  /* 0x0000000000017941 */ /* 0x000fea0003800000 */
.L_x_48:
[----:B--2--5:R-:W-:Y:S01]  /*32c0*/  FMUL R24, R38, R15 ;  /* 0x0000000f26187220 */ /* 0x024fe20000400000 */
[----:B0-----:R-:W-:Y:S01]  /*32d0*/  IADD3.X R29, R33, UR12, RZ, P6, !PT ;  /* 0x0000000c211d7c10 */ /* 0x001fe2000b7fe4ff */
[----:B------:R-:W-:Y:S01]  /*32e0*/  BSSY B1, `(.L_x_50) ;  /* 0x0000009000017945 */ /* 0x000fe20003800000 */
[----:B------:R-:W-:Y:S01]  /*32f0*/  ISETP.GT.AND P2, PT, R40, RZ, P0 ;  /* 0x000000ff2800720c */ /* 0x000fe20000744270 */
[----:B------:R-:W-:Y:S01]  /*3300*/  FFMA R103, R103, R14, R24 ;  /* 0x0000000e67677223 */ /* 0x000fe20000000018 */
[----:B------:R-:W-:Y:S02]  /*3310*/  IADD3 R24, P6, R42, UR9, RZ ;  /* 0x000000092a187c10 */ /* 0x000fe4000ffde0ff */
[----:B------:R-:W-:Y:S02]  /*3320*/  IADD3 R30, P4, R34, UR13, RZ ;  /* 0x0000000d221e7c10 */ /* 0x000fe4000ff9e0ff */
[----:B------:R0:W-:Y:S01]  /*3330*/  @P5 STG.E desc[UR22][R28.64], R103 ;  /* 0x000000671c005986 */ /* 0x0001e2000c101916 */
[----:B------:R-:W-:-:S06]  /*3340*/  IADD3.X R25, R43, UR6, RZ, P6, !PT ;  /* 0x000000062b197c10 */ /* 0x000fcc000b7fe4ff */
[----:B------:R-:W-:Y:S05]  /*3350*/  @!P2 BRA `(.L_x_51) ;  /* 0x000000000004a947 */ /* 0x000fea0003800000 */
[----:B------:R2:W5:Y:S02]  /*3360*/  LDG.E.LTC128B R38, desc[UR22][R24.64] ;  /* 0x0000001618267981 */ /* 0x000564000c1e1920 */
.L_x_51:
[----:B------:R-:W-:Y:S05]  /*3370*/  BSYNC B1 ;  /* 0x0000000000017941 */ /* 0x000fea0003800000 */
.L_x_50:
[----:B-----5:R-:W-:Y:S01]  /*3380*/  FMUL R36, R38, R15 ;  /* 0x0000000f26247220 */ /* 0x020fe20000400000 */
[----:B------:R-:W-:Y:S01]  /*3390*/  IADD3.X R31, R35, UR12, RZ, P4, !PT ;  /* 0x0000000c231f7c10 */ /* 0x000fe2000a7fe4ff */
[----:B------:R-:W-:Y:S01]  /*33a0*/  BSSY B1, `(.L_x_52) ;  /* 0x0000009000017945 */ /* 0x000fe20003800000 */
[----:B------:R-:W-:Y:S01]  /*33b0*/  ISETP.GT.AND P1, PT, R40, 0x8, P1 ;  /* 0x000000082800780c */ /* 0x000fe20000f24270 */
[----:B------:R-:W-:Y:S01]  /*33c0*/  FFMA R101, R101, R14, R36 ;  /* 0x0000000e65657223 */ /* 0x000fe20000000024 */
[----:B----4-:R-:W-:Y:S02]  /*33d0*/  IADD3 R4, P4, R4, UR7, RZ ;  /* 0x0000000704047c10 */ /* 0x010fe4000ff9e0ff */
[----:B------:R-:W-:Y:S02]  /*33e0*/  IADD3 R36, P5, R32, UR25, RZ ;  /* 0x0000001920247c10 */ /* 0x000fe4000ffbe0ff */
[----:B------:R4:W-:Y:S01]  /*33f0*/  @P2 STG.E desc[UR22][R30.64], R101 ;  /* 0x000000651e002986 */ /* 0x0009e2000c101916 */
[----:B------:R-:W-:-:S06]  /*3400*/  IADD3.X R5, R5, UR8, RZ, P4, !PT ;  /* 0x0000000805057c10 */ /* 0x000fcc000a7fe4ff */
[----:B------:R-:W-:Y:S05]  /*3410*/  @!P1 BRA `(.L_x_53) ;  /* 0x0000000000049947 */ /* 0x000fea0003800000 */
[----:B------:R0:W5:Y:S02]  /*3420*/  LDG.E.LTC128B R38, desc[UR22][R4.64] ;  /* 0x0000001604267981 */ /* 0x000164000c1e1920 */
.L_x_53:
[----:B------:R-:W-:Y:S05]  /*3430*/  BSYNC B1 ;  /* 0x0000000000017941 */ /* 0x000fea0003800000 */
.L_x_52:
[----:B0----5:R-:W-:Y:S01]  /*3440*/  FMUL R4, R38, R15 ;  /* 0x0000000f26047220 */ /* 0x021fe20000400000 */
[----:B------:R-:W-:Y:S01]  /*3450*/  IADD3.X R37, R33, UR27, RZ, P5, !PT ;  /* 0x0000001b21257c10 */ /* 0x000fe2000affe4ff */
        /* <DEDUP_REMOVED lines=8> */
.L_x_55:
[----:B------:R-:W-:Y:S05]  /*34e0*/  BSYNC B1 ;  /* 0x0000000000017941 */ /* 0x000fea0003800000 */
.L_x_54:
[----:B-----5:R-:W-:Y:S01]  /*34f0*/  FMUL R32, R38, R15 ;  /* 0x0000000f26207220 */ /* 0x020fe20000400000 */
[----:B0-----:R-:W-:Y:S01]  /*3500*/  IADD3 R4, P5, R34, UR25, RZ ;  /* 0x0000001922047c10 */ /* 0x001fe2000ffbe0ff */
        /* <DEDUP_REMOVED lines=12> */
.L_x_57:
[----:B------:R-:W-:Y:S05]  /*35d0*/  BSYNC B1 ;  /* 0x0000000000017941 */ /* 0x000fea0003800000 */
.L_x_56:
[----:B0----5:R-:W-:Y:S01]  /*35e0*/  FMUL R4, R38, R15 ;  /* 0x0000000f26047220 */ /* 0x021fe20000400000 */
[----:B------:R-:W-:Y:S01]  /*35f0*/  IADD3.X R35, R29, UR12, RZ, P5, !PT ;  /* 0x0000000c1d237c10 */ /* 0x000fe2000affe4ff */
[----:B------:R-:W-:Y:S01]  /*3600*/  BSSY B1, `(.L_x_58) ;  /* 0x000000a000017945 */ /* 0x000fe20003800000 */
[----:B------:R-:W-:Y:S01]  /*3610*/  ISETP.GT.AND P2, PT, R40, RZ, P0 ;  /* 0x000000ff2800720c */ /* 0x000fe20000744270 */
[----:B------:R-:W-:Y:S01]  /*3620*/  FFMA R95, R95, R14, R4 ;  /* 0x0000000e5f5f7223 */ /* 0x000fe20000000004 */
[----:B------:R-:W-:Y:S01]  /*3630*/  IADD3 R4, P6, R24, UR9, RZ ;  /* 0x0000000918047c10 */ /* 0x000fe2000ffde0ff */
[----:B---3--:R-:W-:Y:S01]  /*3640*/  IMAD.MOV.U32 R42, RZ, RZ, R38 ;  /* 0x000000ffff2a7224 */ /* 0x008fe200078e0026 */
[----:B------:R-:W-:Y:S02]  /*3650*/  IADD3 R36, P5, R30, UR13, RZ ;  /* 0x0000000d1e247c10 */ /* 0x000fe4000ffbe0ff */
[----:B------:R0:W-:Y:S01]  /*3660*/  @P4 STG.E desc[UR22][R34.64], R95 ;  /* 0x0000005f22004986 */ /* 0x0001e2000c101916 */
[----:B------:R-:W-:-:S06]  /*3670*/  IADD3.X R5, R25, UR6, RZ, P6, !PT ;  /* 0x0000000619057c10 */ /* 0x000fcc000b7fe4ff */
[----:B------:R-:W-:Y:S05]  /*3680*/  @!P2 BRA `(.L_x_59) ;  /* 0x000000000004a947 */ /* 0x000fea0003800000 */
[----:B------:R3:W5:Y:S02]  /*3690*/  LDG.E.LTC128B R42, desc[UR22][R4.64] ;  /* 0x00000016042a7981 */ /* 0x000764000c1e1920 */
.L_x_59:
[----:B------:R-:W-:Y:S05]  /*36a0*/  BSYNC B1 ;  /* 0x0000000000017941 */ /* 0x000fea0003800000 */
.L_x_58:
[----:B-----5:R-:W-:Y:S01]  /*36b0*/  FMUL R38, R42, R15 ;  /* 0x0000000f2a267220 */ /* 0x020fe20000400000 */
[----:B------:R-:W-:Y:S01]  /*36c0*/  IADD3.X R37, R31, UR12, RZ, P5, !PT ;  /* 0x0000000c1f257c10 */ /* 0x000fe2000affe4ff */
[----:B------:R-:W-:Y:S01]  /*36d0*/  BSSY B1, `(.L_x_60) ;  /* 0x0000009000017945 */ /* 0x000fe20003800000 */
[----:B------:R-:W-:Y:S01]  /*36e0*/  ISETP.GT.AND P1, PT, R40, 0x8, P1 ;  /* 0x000000082800780c */ /* 0x000fe20000f24270 */
[----:B------:R-:W-:Y:S01]  /*36f0*/  FFMA R93, R93, R14, R38 ;  /* 0x0000000e5d5d7223 */ /* 0x000fe20000000026 */
[----:B------:R-:W-:Y:S02]  /*3700*/  IADD3 R26, P4, R26, UR7, RZ ;  /* 0x000000071a1a7c10 */ /* 0x000fe4000ff9e0ff */
[----:B------:R-:W-:Y:S02]  /*3710*/  IADD3 R38, P5, R28, UR25, RZ ;  /* 0x000000191c267c10 */ /* 0x000fe4000ffbe0ff */
[----:B------:R0:W-:Y:S01]  /*3720*/  @P2 STG.E desc[UR22][R36.64], R93 ;  /* 0x0000005d24002986 */ /* 0x0001e2000c101916 */
[----:B------:R-:W-:-:S06]  /*3730*/  IADD3.X R27, R27, UR8, RZ, P4, !PT ;  /* 0x000000081b1b7c10 */ /* 0x000fcc000a7fe4ff */
[----:B------:R-:W-:Y:S05]  /*3740*/  @!P1 BRA `(.L_x_61) ;  /* 0x0000000000049947 */ /* 0x000fea0003800000 */
[----:B------:R0:W5:Y:S02]  /*3750*/  LDG.E.LTC128B R42, desc[UR22][R26.64] ;  /* 0x000000161a2a7981 */ /* 0x000164000c1e1920 */
.L_x_61:
[----:B------:R-:W-:Y:S05]  /*3760*/  BSYNC B1 ;  /* 0x0000000000017941 */ /* 0x000fea0003800000 */
.L_x_60:
[----:B0----5:R-:W-:Y:S01]  /*3770*/  FMUL R26, R42, R15 ;  /* 0x0000000f2a1a7220 */ /* 0x021fe20000400000 */
[----:B------:R-:W-:Y:S01]  /*3780*/  IADD3.X R39, R29, UR27, RZ, P5, !PT ;  /* 0x0000001b1d277c10 */ /* 0x000fe2000affe4ff */
[----:B------:R-:W-:Y:S01]  /*3790*/  BSSY B1, `(.L_x_62) ;  /* 0x0000008000017945 */ /* 0x000fe20003800000 */
[----:B------:R-:W-:Y:S01]  /*37a0*/  ISETP.GT.AND P2, PT, R40, 0x8, P0 ;  /* 0x000000082800780c */ /* 0x000fe20000744270 */
[----:B------:R-:W-:Y:S01]  /*37b0*/  FFMA R91, R91, R14, R26 ;  /* 0x0000000e5b5b7223 */ /* 0x000fe2000000001a */
[----:B--2---:R-:W-:-:S04]  /*37c0*/  IADD3 R24, P0, R24, UR7, RZ ;  /* 0x0000000718187c10 */ /* 0x004fc8000ff1e0ff */
[----:B------:R0:W-:Y:S01]  /*37d0*/  @P1 STG.E desc[UR22][R38.64], R91 ;  /* 0x0000005b26001986 */ /* 0x0001e2000c101916 */
[----:B------:R-:W-:-:S06]  /*37e0*/  IADD3.X R25, R25, UR8, RZ, P0, !PT ;  /* 0x0000000819197c10 */ /* 0x000fcc00087fe4ff */
[----:B------:R-:W-:Y:S05]  /*37f0*/  @!P2 BRA `(.L_x_63) ;  /* 0x000000000004a947 */ /* 0x000fea0003800000 */
[----:B------:R2:W5:Y:S02]  /*3800*/  LDG.E.LTC128B R42, desc[UR22][R24.64] ;  /* 0x00000016182a7981 */ /* 0x000564000c1e1920 */
.L_x_63:
[----:B------:R-:W-:Y:S05]  /*3810*/  BSYNC B1 ;  /* 0x0000000000017941 */ /* 0x000fea0003800000 */
.L_x_62:
        /* <DEDUP_REMOVED lines=14> */
.L_x_65:
[----:B------:R-:W-:Y:S05]  /*3900*/  BSYNC B1 ;  /* 0x0000000000017941 */ /* 0x000fea0003800000 */
.L_x_64:
[----:B--2--5:R-:W-:Y:S01]  /*3910*/  FMUL R24, R42, R15 ;  /* 0x0000000f2a187220 */ /* 0x024fe20000400000 */
[----:B------:R-:W-:Y:S01]  /*3920*/  IADD3.X R29, R35, UR12, RZ, P5, !PT ;  /* 0x0000000c231d7c10 */ /* 0x000fe2000affe4ff */
[----:B------:R-:W-:Y:S01]  /*3930*/  BSSY B1, `(.L_x_66) ;  /* 0x0000009000017945 */ /* 0x000fe20003800000 */
[----:B------:R-:W-:Y:S01]  /*3940*/  ISETP.GT.AND P2, PT, R40, RZ, P0 ;  /* 0x000000ff2800720c */ /* 0x000fe20000744270 */
[----:B------:R-:W-:Y:S01]  /*3950*/  FFMA R87, R87, R14, R24 ;  /* 0x0000000e57577223 */ /* 0x000fe20000000018 */
[----:B------:R-:W-:Y:S02]  /*3960*/  IADD3 R24, P6, R4, UR9, RZ ;  /* 0x0000000904187c10 */ /* 0x000fe4000ffde0ff */
[----:B----4-:R-:W-:Y:S02]  /*3970*/  IADD3 R30, P5, R36, UR13, RZ ;  /* 0x0000000d241e7c10 */ /* 0x010fe4000ffbe0ff */
[----:B------:R2:W-:Y:S01]  /*3980*/  @P4 STG.E desc[UR22][R28.64], R87 ;  /* 0x000000571c004986 */ /* 0x0005e2000c101916 */
[----:B------:R-:W-:-:S06]  /*3990*/  IADD3.X R25, R5, UR6, RZ, P6, !PT ;  /* 0x0000000605197c10 */ /* 0x000fcc000b7fe4ff */
[----:B------:R-:W-:Y:S05]  /*39a0*/  @!P2 BRA `(.L_x_67) ;  /* 0x000000000004a947 */ /* 0x000fea0003800000 */
[----:B------:R4:W5:Y:S02]  /*39b0*/  LDG.E.LTC128B R42, desc[UR22][R24.64] ;  /* 0x00000016182a7981 */ /* 0x000964000c1e1920 */
.L_x_67:
[----:B------:R-:W-:Y:S05]  /*39c0*/  BSYNC B1 ;  /* 0x0000000000017941 */ /* 0x000fea0003800000 */
.L_x_66:
[----:B0----5:R-:W-:Y:S01]  /*39d0*/  FMUL R38, R42, R15 ;  /* 0x0000000f2a267220 */ /* 0x021fe20000400000 */
        /* <DEDUP_REMOVED lines=10> */
.L_x_69:
[----:B------:R-:W-:Y:S05]  /*3a80*/  BSYNC B1 ;  /* 0x0000000000017941 */ /* 0x000fea0003800000 */
.L_x_68:
[----:B0----5:R-:W-:Y:S01]  /*3a90*/  FMUL R32, R42, R15 ;  /* 0x0000000f2a207220 */ /* 0x021fe20000400000 */
[----:B------:R-:W-:Y:S01]  /*3aa0*/  IADD3.X R39, R35, UR27, RZ, P5, !PT ;  /* 0x0000001b23277c10 */ /* 0x000fe2000affe4ff */
[----:B------:R-:W-:Y:S01]  /*3ab0*/  BSSY B1, `(.L_x_70) ;  /* 0x0000008000017945 */ /* 0x000fe20003800000 */
[----:B------:R-:W-:Y:S01]  /*3ac0*/  ISETP.GT.AND P2, PT, R40, 0x8, P0 ;  /* 0x000000082800780c */ /* 0x000fe20000744270 */
[----:B------:R-:W-:Y:S01]  /*3ad0*/  FFMA R83, R83, R14, R32 ;  /* 0x0000000e53537223 */ /* 0x000fe20000000020 */
[----:B---3--:R-:W-:-:S04]  /*3ae0*/  IADD3 R4, P0, R4, UR7, RZ ;  /* 0x0000000704047c10 */ /* 0x008fc8000ff1e0ff */
[----:B------:R0:W-:Y:S01]  /*3af0*/  @P1 STG.E desc[UR22][R38.64], R83 ;  /* 0x0000005326001986 */ /* 0x0001e2000c101916 */
[----:B------:R-:W-:-:S06]  /*3b00*/  IADD3.X R5, R5, UR8, RZ, P0, !PT ;  /* 0x0000000805057c10 */ /* 0x000fcc00087fe4ff */
[----:B------:R-:W-:Y:S05]  /*3b10*/  @!P2 BRA `(.L_x_71) ;  /* 0x000000000004a947 */ /* 0x000fea0003800000 */
[----:B------:R3:W5:Y:S02]  /*3b20*/  LDG.E.LTC128B R42, desc[UR22][R4.64] ;  /* 0x00000016042a7981 */ /* 0x000764000c1e1920 */
.L_x_71:
[----:B------:R-:W-:Y:S05]  /*3b30*/  BSYNC B1 ;  /* 0x0000000000017941 */ /* 0x000fea0003800000 */
.L_x_70:
[----:B-----5:R-:W-:Y:S01]  /*3b40*/  FMUL R32, R42, R15 ;  /* 0x0000000f2a207220 */ /* 0x020fe20000400000 */
[----:B---3--:R-:W-:Y:S01]  /*3b50*/  IADD3 R4, P5, R36, UR25, RZ ;  /* 0x0000001924047c10 */ /* 0x008fe2000ffbe0ff */
        /* <DEDUP_REMOVED lines=12> */
.L_x_73:
[----:B------:R-:W-:Y:S05]  /*3c20*/  BSYNC B1 ;  /* 0x0000000000017941 */ /* 0x000fea0003800000 */
.L_x_72:
[----:B---3-5:R-:W-:Y:S01]  /*3c30*/  FMUL R4, R42, R15 ;  /* 0x0000000f2a047220 */ /* 0x028fe20000400000 */
[----:B------:R-:W-:Y:S01]  /*3c40*/  IADD3.X R35, R29, UR12, RZ, P5, !PT ;  /* 0x0000000c1d237c10 */ /* 0x000fe2000affe4ff */
        /* <DEDUP_REMOVED lines=9> */
.L_x_75:
[----:B------:R-:W-:Y:S05]  /*3ce0*/  BSYNC B1 ;  /* 0x0000000000017941 */ /* 0x000fea0003800000 */
.L_x_74:
        /* <DEDUP_REMOVED lines=11> */
.L_x_77:
[----:B------:R-:W-:Y:S05]  /*3da0*/  BSYNC B1 ;  /* 0x0000000000017941 */ /* 0x000fea0003800000 */
.L_x_76:
[----:B0----5:R-:W-:Y:S01]  /*3db0*/  FMUL R26, R42, R15 ;  /* 0x0000000f2a1a7220 */ /* 0x021fe20000400000 */
[----:B------:R-:W-:Y:S01]  /*3dc0*/  IADD3.X R39, R29, UR27, RZ, P5, !PT ;  /* 0x0000001b1d277c10 */ /* 0x000fe2000affe4ff */
[----:B------:R-:W-:Y:S01]  /*3dd0*/  BSSY B1, `(.L_x_78) ;  /* 0x0000008000017945 */ /* 0x000fe20003800000 */
[----:B------:R-:W-:Y:S01]  /*3de0*/  ISETP.GT.AND P0, PT, R40, 0x8, P0 ;  /* 0x000000082800780c */ /* 0x000fe20000704270 */
[----:B------:R-:W-:Y:S01]  /*3df0*/  FFMA R75, R75, R14, R26 ;  /* 0x0000000e4b4b7223 */ /* 0x000fe2000000001a */
[----:B----4-:R-:W-:-:S04]  /*3e00*/  IADD3 R24, P2, R24, UR7, RZ ;  /* 0x0000000718187c10 */ /* 0x010fc8000ff5e0ff */
[----:B------:R0:W-:Y:S01]  /*3e10*/  @P1 STG.E desc[UR22][R38.64], R75 ;  /* 0x0000004b26001986 */ /* 0x0001e2000c101916 */
[----:B------:R-:W-:-:S06]  /*3e20*/  IADD3.X R25, R25, UR8, RZ, P2, !PT ;  /* 0x0000000819197c10 */ /* 0x000fcc00097fe4ff */
[----:B------:R-:W-:Y:S05]  /*3e30*/  @!P0 BRA `(.L_x_79) ;  /* 0x0000000000048947 */ /* 0x000fea0003800000 */
[----:B------:R4:W5:Y:S02]  /*3e40*/  LDG.E.LTC128B R42, desc[UR22][R24.64] ;  /* 0x00000016182a7981 */ /* 0x000964000c1e1920 */
.L_x_79:
[----:B------:R-:W-:Y:S05]  /*3e50*/  BSYNC B1 ;  /* 0x0000000000017941 */ /* 0x000fea0003800000 */
.L_x_78:
[----:B-----5:R-:W-:Y:S01]  /*3e60*/  FMUL R26, R42, R15 ;  /* 0x0000000f2a1a7220 */ /* 0x020fe20000400000 */
[----:B----4-:R-:W-:Y:S01]  /*3e70*/  IADD3 R24, P2, R30, UR25, RZ ;  /* 0x000000191e187c10 */ /* 0x010fe2000ff5e0ff */
        /* <DEDUP_REMOVED lines=8> */
[----:B--2---:R-:W-:Y:S02]  /*3f00*/  IADD3 R28, P6, R34, UR13, RZ ;  /* 0x0000000d221c7c10 */ /* 0x004fe4000ffde0ff */
[----:B------:R-:W-:-:S05]  /*3f10*/  IADD3.X R27, R33, UR6, RZ, P2, !PT ;  /* 0x00000006211b7c10 */ /* 0x000fca00097fe4ff */
[----:B------:R-:W-:Y:S06]  /*3f20*/  @!P5 BRA `(.L_x_81) ;  /* 0x000000000004d947 */ /* 0x000fec0003800000 */
[----:B------:R2:W5:Y:S02]  /*3f30*/  LDG.E.LTC128B R42, desc[UR22][R26.64] ;  /* 0x000000161a2a7981 */ /* 0x000564000c1e1920 */
.L_x_81:
[----:B------:R-:W-:Y:S05]  /*3f40*/  BSYNC B1 ;  /* 0x0000000000017941 */ /* 0x000fea0003800000 */
.L_x_80:
[----:B----45:R-:W-:Y:S01]  /*3f50*/  FMUL R24, R42, R15 ;  /* 0x0000000f2a187220 */ /* 0x030fe20000400000 */
[----:B------:R-:W-:Y:S01]  /*3f60*/  IADD3.X R29, R35, UR12, RZ, P6, !PT ;  /* 0x0000000c231d7c10 */ /* 0x000fe2000b7fe4ff */
        /* <DEDUP_REMOVED lines=8> */
.L_x_83:
[----:B------:R-:W-:Y:S05]  /*3ff0*/  BSYNC B1 ;  /* 0x0000000000017941 */ /* 0x000fea0003800000 */
.L_x_82:
[----:B-----5:R-:W-:Y:S01]  /*4000*/  FMUL R30, R42, R15 ;  /* 0x0000000f2a1e7220 */ /* 0x020fe20000400000 */
[----:B------:R-:W-:Y:S01]  /*4010*/  IADD3 R24, P5, R36, UR13, RZ ;  /* 0x0000000d24187c10 */ /* 0x000fe2000ffbe0ff */
[----:B------:R-:W-:Y:S01]  /*4020*/  BSSY B1, `(.L_x_84) ;  /* 0x000000b000017945 */ /* 0x000fe20003800000 */
[----:B------:R-:W-:Y:S01]  /*4030*/  ISETP.GT.AND P4, PT, R40, 0x8, P4 ;  /* 0x000000082800780c */ /* 0x000fe20002784270 */
[----:B------:R-:W-:Y:S01]  /*4040*/  FFMA R69, R69, R14, R30 ;  /* 0x0000000e45457223 */ /* 0x000fe2000000001e */
[----:B------:R-:W-:Y:S02]  /*4050*/  IADD3.X R25, R37, UR12, RZ, P5, !PT ;  /* 0x0000000c25197c10 */ /* 0x000fe4000affe4ff */
[----:B------:R-:W-:Y:S02]  /*4060*/  IADD3 R30, P6, R32, UR7, RZ ;  /* 0x00000007201e7c10 */ /* 0x000fe4000ffde0ff */
[----:B------:R-:W-:Y:S01]  /*4070*/  ISETP.GT.AND P0, PT, R0, 0x38, PT ;  /* 0x000000380000780c */ /* 0x000fe20003f04270 */
[----:B------:R1:W-:Y:S01]  /*4080*/  @P2 STG.E desc[UR22][R24.64], R69 ;  /* 0x0000004518002986 */ /* 0x0003e2000c101916 */
[----:B0-----:R-:W-:-:S02]  /*4090*/  IADD3 R38, P5, R34, UR25, RZ ;  /* 0x0000001922267c10 */ /* 0x001fc4000ffbe0ff */
[----:B------:R-:W-:-:S03]  /*40a0*/  IADD3.X R31, R33, UR8, RZ, P6, !PT ;  /* 0x00000008211f7c10 */ /* 0x000fc6000b7fe4ff */
[----:B------:R-:W-:Y:S08]  /*40b0*/  @!P4 BRA `(.L_x_85) ;  /* 0x000000000004c947 */ /* 0x000ff00003800000 */
[----:B------:R0:W5:Y:S02]  /*40c0*/  LDG.E.LTC128B R42, desc[UR22][R30.64] ;  /* 0x000000161e2a7981 */ /* 0x000164000c1e1920 */
.L_x_85:
[----:B------:R-:W-:Y:S05]  /*40d0*/  BSYNC B1 ;  /* 0x0000000000017941 */ /* 0x000fea0003800000 */
.L_x_84:
[----:B0----5:R-:W-:Y:S01]  /*40e0*/  FMUL R30, R42, R15 ;  /* 0x0000000f2a1e7220 */ /* 0x021fe20000400000 */
[----:B------:R-:W-:Y:S01]  /*40f0*/  IADD3.X R39, R35, UR27, RZ, P5, !PT ;  /* 0x0000001b23277c10 */ /* 0x000fe2000affe4ff */
[----:B------:R-:W-:Y:S01]  /*4100*/  BSSY B1, `(.L_x_86) ;  /* 0x0000009000017945 */ /* 0x000fe20003800000 */
[----:B------:R-:W-:Y:S01]  /*4110*/  ISETP.GT.AND P1, PT, R40, 0x8, P1 ;  /* 0x000000082800780c */ /* 0x000fe20000f24270 */
[----:B------:R-:W-:Y:S01]  /*4120*/  FFMA R67, R67, R14, R30 ;  /* 0x0000000e43437223 */ /* 0x000fe2000000001e */
[----:B------:R-:W-:Y:S02]  /*4130*/  IADD3 R4, P5, R4, UR7, RZ ;  /* 0x0000000704047c10 */ /* 0x000fe4000ffbe0ff */
[----:B------:R-:W-:Y:S02]  /*4140*/  ISETP.GT.AND P2, PT, R0, 0x39, PT ;  /* 0x000000390000780c */ /* 0x000fe40003f44270 */
[----:B------:R0:W-:Y:S01]  /*4150*/  @P4 STG.E desc[UR22][R38.64], R67 ;  /* 0x0000004326004986 */ /* 0x0001e2000c101916 */
[----:B------:R-:W-:-:S06]  /*4160*/  IADD3.X R5, R5, UR8, RZ, P5, !PT ;  /* 0x0000000805057c10 */ /* 0x000fcc000affe4ff */
[----:B------:R-:W-:Y:S05]  /*4170*/  @!P1 BRA `(.L_x_87) ;  /* 0x0000000000049947 */ /* 0x000fea0003800000 */
[----:B------:R0:W5:Y:S02]  /*4180*/  LDG.E.LTC128B R42, desc[UR22][R4.64] ;  /* 0x00000016042a7981 */ /* 0x000164000c1e1920 */
.L_x_87:
[----:B------:R-:W-:Y:S05]  /*4190*/  BSYNC B1 ;  /* 0x0000000000017941 */ /* 0x000fea0003800000 */
.L_x_86:
[----:B0-----:R-:W-:Y:S01]  /*41a0*/  IADD3 R4, P6, R36, UR25, RZ ;  /* 0x0000001924047c10 */ /* 0x001fe2000ffde0ff */
[----:B-----5:R-:W-:Y:S01]  /*41b0*/  FMUL R0, R42, R15 ;  /* 0x0000000f2a007220 */ /* 0x020fe20000400000 */
[----:B------:R-:W-:Y:S01]  /*41c0*/  ISETP.GT.AND P4, PT, R40, RZ, P0 ;  /* 0x000000ff2800720c */ /* 0x000fe20000784270 */
[----:B------:R-:W-:Y:S01]  /*41d0*/  BSSY B1, `(.L_x_88) ;  /* 0x0000009000017945 */ /* 0x000fe20003800000 */
[----:B------:R-:W-:Y:S01]  /*41e0*/  IADD3.X R5, R37, UR27, RZ, P6, !PT ;  /* 0x0000001b25057c10 */ /* 0x000fe2000b7fe4ff */
[----:B------:R-:W-:Y:S01]  /*41f0*/  FFMA R65, R65, R14, R0 ;  /* 0x0000000e41417223 */ /* 0x000fe20000000000 */
[----:B------:R-:W-:-:S04]  /*4200*/  IADD3 R30, P5, R28, UR13, RZ ;  /* 0x0000000d1c1e7c10 */ /* 0x000fc8000ffbe0ff */
[----:B------:R0:W-:Y:S05]  /*4210*/  @P1 STG.E desc[UR22][R4.64], R65 ;  /* 0x0000004104001986 */ /* 0x0001ea000c101916 */
[----:B------:R-:W-:Y:S05]  /*4220*/  @!P4 BRA `(.L_x_89) ;  /* 0x00000000000cc947 */ /* 0x000fea0003800000 */
[----:B0-----:R-:W-:-:S04]  /*4230*/  IADD3 R4, P1, R26, UR9, RZ ;  /* 0x000000091a047c10 */ /* 0x001fc8000ff3e0ff */
[----:B------:R-:W-:-:S05]  /*4240*/  IADD3.X R5, R27, UR6, RZ, P1, !PT ;  /* 0x000000061b057c10 */ /* 0x000fca0008ffe4ff */
[----:B------:R0:W5:Y:S04]  /*4250*/  LDG.E.LTC128B R42, desc[UR22][R4.64] ;  /* 0x00000016042a7981 */ /* 0x000168000c1e1920 */
.L_x_89:
[----:B------:R-:W-:Y:S05]  /*4260*/  BSYNC B1 ;  /* 0x0000000000017941 */ /* 0x000fea0003800000 */
.L_x_88:
[----:B-----5:R-:W-:Y:S01]  /*4270*/  FMUL R0, R42, R15 ;  /* 0x0000000f2a007220 */ /* 0x020fe20000400000 */
[----:B------:R-:W-:Y:S01]  /*4280*/  IADD3.X R31, R29, UR12, RZ, P5, !PT ;  /* 0x0000000c1d1f7c10 */ /* 0x000fe2000affe4ff */
[----:B------:R-:W-:Y:S01]  /*4290*/  BSSY B1, `(.L_x_90) ;  /* 0x0000009000017945 */ /* 0x000fe20003800000 */
[----:B------:R-:W-:Y:S01]  /*42a0*/  ISETP.GT.AND P1, PT, R40, RZ, P2 ;  /* 0x000000ff2800720c */ /* 0x000fe20001724270 */
[----:B------:R-:W-:Y:S01]  /*42b0*/  FFMA R63, R63, R14, R0 ;  /* 0x0000000e3f3f7223 */ /* 0x000fe20000000000 */
[----:B0-----:R-:W-:Y:S02]  /*42c0*/  IADD3 R4, P6, R44, UR9, RZ ;  /* 0x000000092c047c10 */ /* 0x001fe4000ffde0ff */
[----:B------:R-:W-:Y:S02]  /*42d0*/  IADD3 R32, P5, R24, UR13, RZ ;  /* 0x0000000d18207c10 */ /* 0x000fe4000ffbe0ff */
[----:B------:R0:W-:Y:S01]  /*42e0*/  @P4 STG.E desc[UR22][R30.64], R63 ;  /* 0x0000003f1e004986 */ /* 0x0001e2000c101916 */
[----:B------:R-:W-:-:S06]  /*42f0*/  IADD3.X R5, R45, UR6, RZ, P6, !PT ;  /* 0x000000062d057c10 */ /* 0x000fcc000b7fe4ff */
[----:B------:R-:W-:Y:S05]  /*4300*/  @!P1 BRA `(.L_x_91) ;  /* 0x0000000000049947 */ /* 0x000fea0003800000 */
[----:B------:R0:W5:Y:S02]  /*4310*/  LDG.E.LTC128B R42, desc[UR22][R4.64] ;  /* 0x00000016042a7981 */ /* 0x000164000c1e1920 */
.L_x_91:
[----:B------:R-:W-:Y:S05]  /*4320*/  BSYNC B1 ;  /* 0x0000000000017941 */ /* 0x000fea0003800000 */
.L_x_90:
[----:B-----5:R-:W-:Y:S01]  /*4330*/  FMUL R0, R42, R15 ;  /* 0x0000000f2a007220 */ /* 0x020fe20000400000 */
[----:B------:R-:W-:Y:S01]  /*4340*/  IADD3.X R33, R25, UR12, RZ, P5, !PT ;  /* 0x0000000c19217c10 */ /* 0x000fe2000affe4ff */
[----:B------:R-:W-:Y:S01]  /*4350*/  BSSY B1, `(.L_x_92) ;  /* 0x0000009000017945 */ /* 0x000fe20003800000 */
[----:B------:R-:W-:Y:S01]  /*4360*/  ISETP.GT.AND P0, PT, R40, 0x8, P0 ;  /* 0x000000082800780c */ /* 0x000fe20000704270 */
[----:B------:R-:W-:Y:S01]  /*4370*/  FFMA R61, R61, R14, R0 ;  /* 0x0000000e3d3d7223 */ /* 0x000fe20000000000 */
[----:B0-----:R-:W-:Y:S02]  /*4380*/  IADD3 R4, P4, R26, UR7, RZ ;  /* 0x000000071a047c10 */ /* 0x001fe4000ff9e0ff */
[----:B------:R-:W-:Y:S02]  /*4390*/  IADD3 R30, P5, R28, UR25, RZ ;  /* 0x000000191c1e7c10 */ /* 0x000fe4000ffbe0ff */
[----:B------:R0:W-:Y:S01]  /*43a0*/  @P1 STG.E desc[UR22][R32.64], R61 ;  /* 0x0000003d20001986 */ /* 0x0001e2000c101916 */
[----:B------:R-:W-:-:S06]  /*43b0*/  IADD3.X R5, R27, UR8, RZ, P4, !PT ;  /* 0x000000081b057c10 */ /* 0x000fcc000a7fe4ff */
[----:B------:R-:W-:Y:S05]  /*43c0*/  @!P0 BRA `(.L_x_93) ;  /* 0x0000000000048947 */ /* 0x000fea0003800000 */
[----:B------:R0:W5:Y:S02]  /*43d0*/  LDG.E.LTC128B R42, desc[UR22][R4.64] ;  /* 0x00000016042a7981 */ /* 0x000164000c1e1920 */
.L_x_93:
[----:B------:R-:W-:Y:S05]  /*43e0*/  BSYNC B1 ;  /* 0x0000000000017941 */ /* 0x000fea0003800000 */
.L_x_92:
[----:B------:R-:W-:Y:S01]  /*43f0*/  ISETP.GT.AND P2, PT, R40, 0x8, P2 ;  /* 0x000000082800780c */ /* 0x000fe20001744270 */
[----:B-----5:R-:W-:Y:S01]  /*4400*/  FMUL R0, R42, R15 ;  /* 0x0000000f2a007220 */ /* 0x020fe20000400000 */
[----:B------:R-:W-:Y:S01]  /*4410*/  IADD3.X R31, R29, UR27, RZ, P5, !PT ;  /* 0x0000001b1d1f7c10 */ /* 0x000fe2000affe4ff */
[----:B------:R-:W-:Y:S02]  /*4420*/  BSSY B1, `(.L_x_94) ;  /* 0x0000007000017945 */ /* 0x000fe40003800000 */
[----:B------:R-:W-:-:S05]  /*4430*/  FFMA R59, R59, R14, R0 ;  /* 0x0000000e3b3b7223 */ /* 0x000fca0000000000 */
[----:B------:R1:W-:Y:S01]  /*4440*/  @P0 STG.E desc[UR22][R30.64], R59 ;  /* 0x0000003b1e000986 */ /* 0x0003e2000c101916 */
[----:B0-----:R-:W-:-:S04]  /*4450*/  IADD3 R4, P0, R44, UR7, RZ ;  /* 0x000000072c047c10 */ /* 0x001fc8000ff1e0ff */
[----:B------:R-:W-:Y:S01]  /*4460*/  IADD3.X R5, R45, UR8, RZ, P0, !PT ;  /* 0x000000082d057c10 */ /* 0x000fe200087fe4ff */
[----:B------:R-:W-:Y:S08]  /*4470*/  @!P2 BRA `(.L_x_95) ;  /* 0x000000000004a947 */ /* 0x000ff00003800000 */
[----:B------:R0:W5:Y:S02]  /*4480*/  LDG.E.LTC128B R42, desc[UR22][R4.64] ;  /* 0x00000016042a7981 */ /* 0x000164000c1e1920 */
.L_x_95:
[----:B------:R-:W-:Y:S05]  /*4490*/  BSYNC B1 ;  /* 0x0000000000017941 */ /* 0x000fea0003800000 */
.L_x_94:
[----:B------:R-:W-:Y:S05]  /*44a0*/  @!P2 BRA `(.L_x_96) ;  /* 0x0000000800c4a947 */ /* 0x000fea0003800000 */
[----:B0-----:R-:W-:Y:S01]  /*44b0*/  IADD3 R4, P0, R24, UR25, RZ ;  /* 0x0000001918047c10 */ /* 0x001fe2000ff1e0ff */
[----:B-----5:R-:W-:-:S03]  /*44c0*/  FMUL R42, R42, R15 ;  /* 0x0000000f2a2a7220 */ /* 0x020fc60000400000 */
[----:B------:R-:W-:Y:S01]  /*44d0*/  IADD3.X R5, R25, UR27, RZ, P0, !PT ;  /* 0x0000001b19057c10 */ /* 0x000fe200087fe4ff */
[----:B------:R-:W-:-:S05]  /*44e0*/  FFMA R57, R57, R14, R42 ;  /* 0x0000000e39397223 */ /* 0x000fca000000002a */
[----:B------:R0:W-:Y:S01]  /*44f0*/  STG.E desc[UR22][R4.64], R57 ;  /* 0x0000003904007986 */ /* 0x0001e2000c101916 */
[----:B------:R-:W-:Y:S05]  /*4500*/  BRA `(.L_x_96) ;  /* 0x0000000800ac7947 */ /* 0x000fea0003800000 */
.L_x_33:
[----:B------:R-:W-:Y:S01]  /*4510*/  ISETP.GT.AND P2, PT, R0, 0x1, PT ;  /* 0x000000010000780c */ /* 0x000fe20003f44270 */
[----:B------:R-:W-:Y:S01]  /*4520*/  ULDC.64 UR6, c[0x0][0x6c0] ;  /* 0x0001b00000067ab9 */ /* 0x000fe20000000a00 */
[----:B------:R-:W-:Y:S01]  /*4530*/  ISETP.GT.AND P1, PT, R40, 0x8, P1 ;  /* 0x000000082800780c */ /* 0x000fe20000f24270 */
[-C--:B--2---:R-:W-:Y:S01]  /*4540*/  FMUL R113, R113, R14.reuse ;  /* 0x0000000e71717220 */ /* 0x084fe20000400000 */
[----:B------:R-:W-:Y:S01]  /*4550*/  LEA R4, P5, R38, UR6, 0x2 ;  /* 0x0000000626047c11 */ /* 0x000fe2000f8a10ff */
[-C--:B------:R-:W-:Y:S01]  /*4560*/  FMUL R29, R64, R14.reuse ;  /* 0x0000000e401d7220 */ /* 0x080fe20000400000 */
[----:B------:R-:W-:Y:S01]  /*4570*/  ISETP.GT.AND P4, PT, R40, RZ, P2 ;  /* 0x000000ff2800720c */ /* 0x000fe20001784270 */
[-C--:B------:R-:W-:Y:S01]  /*4580*/  FMUL R111, R111, R14.reuse ;  /* 0x0000000e6f6f7220 */ /* 0x080fe20000400000 */
[----:B------:R-:W-:Y:S01]  /*4590*/  LEA.HI.X R5, R38, UR7, R45, 0x2, P5 ;  /* 0x0000000726057c11 */ /* 0x000fe2000a8f142d */
[----:B------:R-:W-:Y:S01]  /*45a0*/  FMUL R31, R62, R14 ;  /* 0x0000000e3e1f7220 */ /* 0x000fe20000400000 */
[----:B------:R-:W-:Y:S01]  /*45b0*/  LEA R24, P5, R46, R4, 0x2 ;  /* 0x000000042e187211 */ /* 0x000fe200078a10ff */
[-C--:B------:R-:W-:Y:S01]  /*45c0*/  FMUL R109, R109, R14.reuse ;  /* 0x0000000e6d6d7220 */ /* 0x080fe20000400000 */
[----:B------:R-:W-:Y:S01]  /*45d0*/  ISETP.GT.AND P2, PT, R40, 0x8, P2 ;  /* 0x000000082800780c */ /* 0x000fe20001744270 */
[----:B------:R-:W-:Y:S01]  /*45e0*/  @P0 STG.E desc[UR22][R4.64], R113 ;  /* 0x0000007104000986 */ /* 0x000fe2000c101916 */
[----:B------:R-:W-:Y:S01]  /*45f0*/  LEA.HI.X R25, R46, R5, R47, 0x2, P5 ;  /* 0x000000052e197211 */ /* 0x000fe200028f142f */
[-C--:B------:R-:W-:Y:S01]  /*4600*/  FMUL R33, R60, R14.reuse ;  /* 0x0000000e3c217220 */ /* 0x080fe20000400000 */
[----:B------:R-:W-:Y:S01]  /*4610*/  ISETP.GT.AND P0, PT, R0, 0x8, PT ;  /* 0x000000080000780c */ /* 0x000fe20003f04270 */
[-C--:B------:R-:W-:Y:S01]  /*4620*/  FMUL R107, R107, R14.reuse ;  /* 0x0000000e6b6b7220 */ /* 0x080fe20000400000 */
[----:B------:R-:W-:Y:S01]  /*4630*/  IADD3 R26, P6, R4, UR13, RZ ;  /* 0x0000000d041a7c10 */ /* 0x000fe2000ffde0ff */
[----:B------:R0:W-:Y:S01]  /*4640*/  @P4 STG.E desc[UR22][R24.64], R29 ;  /* 0x0000001d18004986 */ /* 0x0001e2000c101916 */
[----:B------:R-:W-:Y:S01]  /*4650*/  ISETP.GT.AND P5, PT, R40, RZ, P0 ;  /* 0x000000ff2800720c */ /* 0x000fe200007a4270 */
[-C--:B------:R-:W-:Y:S01]  /*4660*/  FMUL R105, R105, R14.reuse ;  /* 0x0000000e69697220 */ /* 0x080fe20000400000 */
[----:B------:R-:W-:Y:S01]  /*4670*/  IADD3.X R27, R5, UR12, RZ, P6, !PT ;  /* 0x0000000c051b7c10 */ /* 0x000fe2000b7fe4ff */
[----:B------:R2:W-:Y:S01]  /*4680*/  @P1 STG.E desc[UR22][R4.64+0x20], R111 ;  /* 0x0000206f04001986 */ /* 0x0005e2000c101916 */
[----:B------:R-:W-:Y:S01]  /*4690*/  ISETP.GT.AND P1, PT, R0, 0x9, PT ;  /* 0x000000090000780c */ /* 0x000fe20003f24270 */
[-C--:B------:R-:W-:Y:S01]  /*46a0*/  FMUL R103, R103, R14.reuse ;  /* 0x0000000e67677220 */ /* 0x080fe20000400000 */
[C---:B------:R-:W-:Y:S01]  /*46b0*/  ISETP.GT.AND P0, PT, R40.reuse, 0x8, P0 ;  /* 0x000000082800780c */ /* 0x040fe20000704270 */
[----:B------:R3:W-:Y:S01]  /*46c0*/  @P2 STG.E desc[UR22][R24.64+0x20], R31 ;  /* 0x0000201f18002986 */ /* 0x0007e2000c101916 */
[----:B------:R-:W-:Y:S01]  /*46d0*/  ISETP.GT.AND P4, PT, R40, RZ, P1 ;  /* 0x000000ff2800720c */ /* 0x000fe20000f84270 */
[-C--:B------:R-:W-:Y:S01]  /*46e0*/  FMUL R101, R101, R14.reuse ;  /* 0x0000000e65657220 */ /* 0x080fe20000400000 */
[----:B------:R-:W-:Y:S01]  /*46f0*/  IADD3 R28, P2, R24, UR13, RZ ;  /* 0x0000000d181c7c10 */ /* 0x000fe2000ff5e0ff */
[-C--:B------:R-:W-:Y:S01]  /*4700*/  FMUL R99, R99, R14.reuse ;  /* 0x0000000e63637220 */ /* 0x080fe20000400000 */
[----:B------:R-:W-:Y:S01]  /*4710*/  ISETP.GT.AND P1, PT, R40, 0x8, P1 ;  /* 0x000000082800780c */ /* 0x000fe20000f24270 */
[----:B------:R-:W-:Y:S01]  /*4720*/  @P5 STG.E desc[UR22][R26.64], R109 ;  /* 0x0000006d1a005986 */ /* 0x000fe2000c101916 */
[----:B0-----:R-:W-:Y:S01]  /*4730*/  IADD3.X R29, R25, UR12, RZ, P2, !PT ;  /* 0x0000000c191d7c10 */ /* 0x001fe200097fe4ff */
[-C--:B------:R-:W-:Y:S01]  /*4740*/  FMUL R97, R97, R14.reuse ;  /* 0x0000000e61617220 */ /* 0x080fe20000400000 */
[----:B--2---:R-:W-:Y:S01]  /*4750*/  IADD3 R4, P5, R4, UR25, RZ ;  /* 0x0000001904047c10 */ /* 0x004fe2000ffbe0ff */
[-C--:B------:R-:W-:Y:S01]  /*4760*/  FMUL R95, R95, R14.reuse ;  /* 0x0000000e5f5f7220 */ /* 0x080fe20000400000 */
[----:B------:R-:W-:Y:S01]  /*4770*/  ISETP.GT.AND P2, PT, R0, 0x10, PT ;  /* 0x000000100000780c */ /* 0x000fe20003f44270 */
[-C--:B------:R-:W-:Y:S01]  /*4780*/  FMUL R93, R93, R14.reuse ;  /* 0x0000000e5d5d7220 */ /* 0x080fe20000400000 */
[----:B------:R-:W-:Y:S01]  /*4790*/  IADD3.X R5, R5, UR27, RZ, P5, !PT ;  /* 0x0000001b05057c10 */ /* 0x000fe2000affe4ff */
[----:B------:R-:W-:Y:S01]  /*47a0*/  @P4 STG.E desc[UR22][R28.64], R33 ;  /* 0x000000211c004986 */ /* 0x000fe2000c101916 */
[----:B------:R-:W-:Y:S01]  /*47b0*/  ISETP.GT.AND P5, PT, R40, RZ, P2 ;  /* 0x000000ff2800720c */ /* 0x000fe200017a4270 */
[-C--:B------:R-:W-:Y:S01]  /*47c0*/  FMUL R91, R91, R14.reuse ;  /* 0x0000000e5b5b7220 */ /* 0x080fe20000400000 */
[----:B---3--:R-:W-:Y:S01]  /*47d0*/  IADD3 R24, P4, R24, UR25, RZ ;  /* 0x0000001918187c10 */ /* 0x008fe2000ff9e0ff */
[----:B------:R0:W-:Y:S01]  /*47e0*/  @P0 STG.E desc[UR22][R4.64], R107 ;  /* 0x0000006b04000986 */ /* 0x0001e2000c101916 */
[----:B------:R-:W-:Y:S01]  /*47f0*/  ISETP.GT.AND P0, PT, R0, 0x11, PT ;  /* 0x000000110000780c */ /* 0x000fe20003f04270 */
[-C--:B------:R-:W-:Y:S01]  /*4800*/  FMUL R89, R89, R14.reuse ;  /* 0x0000000e59597220 */ /* 0x080fe20000400000 */
[----:B------:R-:W-:Y:S01]  /*4810*/  IADD3 R30, P6, R26, UR13, RZ ;  /* 0x0000000d1a1e7c10 */ /* 0x000fe2000ffde0ff */
[-C--:B------:R-:W-:Y:S01]  /*4820*/  FMUL R87, R87, R14.reuse ;  /* 0x0000000e57577220 */ /* 0x080fe20000400000 */
[----:B------:R-:W-:Y:S01]  /*4830*/  IADD3.X R25, R25, UR27, RZ, P4, !PT ;  /* 0x0000001b19197c10 */ /* 0x000fe2000a7fe4ff */
[-C--:B------:R-:W-:Y:S01]  /*4840*/  FMUL R85, R85, R14.reuse ;  /* 0x0000000e55557220 */ /* 0x080fe20000400000 */
[C---:B------:R-:W-:Y:S01]  /*4850*/  ISETP.GT.AND P4, PT, R40.reuse, RZ, P0 ;  /* 0x000000ff2800720c */ /* 0x040fe20000784270 */
[-C--:B------:R-:W-:Y:S01]  /*4860*/  FMUL R83, R83, R14.reuse ;  /* 0x0000000e53537220 */ /* 0x080fe20000400000 */
[----:B------:R-:W-:Y:S01]  /*4870*/  IADD3.X R31, R27, UR12, RZ, P6, !PT ;  /* 0x0000000c1b1f7c10 */ /* 0x000fe2000b7fe4ff */
[----:B------:R2:W-:Y:S01]  /*4880*/  @P1 STG.E desc[UR22][R24.64], R105 ;  /* 0x0000006918001986 */ /* 0x0005e2000c101916 */
[----:B------:R-:W-:Y:S01]  /*4890*/  ISETP.GT.AND P1, PT, R40, 0x8, P2 ;  /* 0x000000082800780c */ /* 0x000fe20001724270 */
[-C--:B------:R-:W-:Y:S01]  /*48a0*/  FMUL R81, R81, R14.reuse ;  /* 0x0000000e51517220 */ /* 0x080fe20000400000 */
[----:B------:R-:W-:Y:S01]  /*48b0*/  IADD3 R32, P2, R28, UR13, RZ ;  /* 0x0000000d1c207c10 */ /* 0x000fe2000ff5e0ff */
[----:B------:R-:W-:Y:S01]  /*48c0*/  @P5 STG.E desc[UR22][R30.64], R103 ;  /* 0x000000671e005986 */ /* 0x000fe2000c101916 */
[----:B0-----:R-:W-:Y:S01]  /*48d0*/  IADD3 R4, P5, R26, UR25, RZ ;  /* 0x000000191a047c10 */ /* 0x001fe2000ffbe0ff */
[-C--:B------:R-:W-:Y:S01]  /*48e0*/  FMUL R79, R79, R14.reuse ;  /* 0x0000000e4f4f7220 */ /* 0x080fe20000400000 */
[----:B------:R-:W-:Y:S01]  /*48f0*/  IADD3.X R33, R29, UR12, RZ, P2, !PT ;  /* 0x0000000c1d217c10 */ /* 0x000fe200097fe4ff */
[-C--:B------:R-:W-:Y:S01]  /*4900*/  FMUL R77, R77, R14.reuse ;  /* 0x0000000e4d4d7220 */ /* 0x080fe20000400000 */
[----:B------:R-:W-:Y:S01]  /*4910*/  ISETP.GT.AND P2, PT, R0, 0x18, PT ;  /* 0x000000180000780c */ /* 0x000fe20003f44270 */
[-C--:B------:R-:W-:Y:S01]  /*4920*/  FMUL R75, R75, R14.reuse ;  /* 0x0000000e4b4b7220 */ /* 0x080fe20000400000 */
[C---:B------:R-:W-:Y:S01]  /*4930*/  ISETP.GT.AND P0, PT, R40.reuse, 0x8, P0 ;  /* 0x000000082800780c */ /* 0x040fe20000704270 */
[----:B------:R-:W-:Y:S01]  /*4940*/  @P4 STG.E desc[UR22][R32.64], R101 ;  /* 0x0000006520004986 */ /* 0x000fe2000c101916 */
[----:B------:R-:W-:Y:S01]  /*4950*/  IADD3.X R5, R27, UR27, RZ, P5, !PT ;  /* 0x0000001b1b057c10 */ /* 0x000fe2000affe4ff */
[-C--:B------:R-:W-:Y:S01]  /*4960*/  FMUL R73, R73, R14.reuse ;  /* 0x0000000e49497220 */ /* 0x080fe20000400000 */
[----:B------:R-:W-:Y:S01]  /*4970*/  ISETP.GT.AND P5, PT, R40, RZ, P2 ;  /* 0x000000ff2800720c */ /* 0x000fe200017a4270 */
[-C--:B------:R-:W-:Y:S01]  /*4980*/  FMUL R71, R71, R14.reuse ;  /* 0x0000000e47477220 */ /* 0x080fe20000400000 */
[----:B--2---:R-:W-:Y:S01]  /*4990*/  IADD3 R24, P4, R28, UR25, RZ ;  /* 0x000000191c187c10 */ /* 0x004fe2000ff9e0ff */
        /* <DEDUP_REMOVED lines=18> */
[----:B------:R-:W-:Y:S01]  /*4ac0*/  FMUL R57, R57, R14 ;  /* 0x0000000e39397220 */ /* 0x000fe20000400000 */
[----:B------:R-:W-:-:S02]  /*4ad0*/  ISETP.GT.AND P0, PT, R0, 0x20, PT ;  /* 0x000000200000780c */ /* 0x000fc40003f04270 */
[C---:B------:R-:W-:Y:S01]  /*4ae0*/  ISETP.GT.AND P1, PT, R40.reuse, 0x8, P1 ;  /* 0x000000082800780c */ /* 0x040fe20000f24270 */
[----:B------:R-:W-:Y:S01]  /*4af0*/  @P4 STG.E desc[UR22][R28.64], R93 ;  /* 0x0000005d1c004986 */ /* 0x000fe2000c101916 */
[----:B------:R-:W-:Y:S02]  /*4b00*/  IADD3.X R5, R31, UR27, RZ, P5, !PT ;  /* 0x0000001b1f057c10 */ /* 0x000fe4000affe4ff */
[----:B------:R-:W-:Y:S02]  /*4b10*/  ISETP.GT.AND P4, PT, R40, RZ, P0 ;  /* 0x000000ff2800720c */ /* 0x000fe40000784270 */
[----:B--2---:R-:W-:Y:S01]  /*4b20*/  IADD3 R24, P5, R32, UR25, RZ ;  /* 0x0000001920187c10 */ /* 0x004fe2000ffbe0ff */
[----:B------:R0:W-:Y:S01]  /*4b30*/  @P2 STG.E desc[UR22][R4.64], R91 ;  /* 0x0000005b04002986 */ /* 0x0001e2000c101916 */
[----:B------:R-:W-:Y:S02]  /*4b40*/  ISETP.GT.AND P2, PT, R0, 0x21, PT ;  /* 0x000000210000780c */ /* 0x000fe40003f44270 */
[----:B------:R-:W-:-:S02]  /*4b50*/  IADD3 R30, P6, R26, UR13, RZ ;  /* 0x0000000d1a1e7c10 */ /* 0x000fc4000ffde0ff */
[----:B------:R-:W-:Y:S02]  /*4b60*/  IADD3.X R25, R33, UR27, RZ, P5, !PT ;  /* 0x0000001b21197c10 */ /* 0x000fe4000affe4ff */
[C---:B------:R-:W-:Y:S02]  /*4b70*/  ISETP.GT.AND P5, PT, R40.reuse, RZ, P2 ;  /* 0x000000ff2800720c */ /* 0x040fe400017a4270 */
[----:B------:R-:W-:Y:S01]  /*4b80*/  IADD3.X R31, R27, UR12, RZ, P6, !PT ;  /* 0x0000000c1b1f7c10 */ /* 0x000fe2000b7fe4ff */
[----:B------:R2:W-:Y:S01]  /*4b90*/  @P1 STG.E desc[UR22][R24.64], R89 ;  /* 0x0000005918001986 */ /* 0x0005e2000c101916 */
[----:B------:R-:W-:Y:S02]  /*4ba0*/  ISETP.GT.AND P0, PT, R40, 0x8, P0 ;  /* 0x000000082800780c */ /* 0x000fe40000704270 */
[----:B------:R-:W-:Y:S01]  /*4bb0*/  IADD3 R32, P1, R28, UR13, RZ ;  /* 0x0000000d1c207c10 */ /* 0x000fe2000ff3e0ff */
[----:B------:R-:W-:Y:S01]  /*4bc0*/  @P4 STG.E desc[UR22][R30.64], R87 ;  /* 0x000000571e004986 */ /* 0x000fe2000c101916 */
[----:B0-----:R-:W-:-:S02]  /*4bd0*/  IADD3 R4, P4, R26, UR25, RZ ;  /* 0x000000191a047c10 */ /* 0x001fc4000ff9e0ff */
[----:B------:R-:W-:Y:S02]  /*4be0*/  IADD3.X R33, R29, UR12, RZ, P1, !PT ;  /* 0x0000000c1d217c10 */ /* 0x000fe40008ffe4ff */
[----:B------:R-:W-:Y:S02]  /*4bf0*/  ISETP.GT.AND P1, PT, R0, 0x28, PT ;  /* 0x000000280000780c */ /* 0x000fe40003f24270 */
[C---:B------:R-:W-:Y:S01]  /*4c00*/  ISETP.GT.AND P2, PT, R40.reuse, 0x8, P2 ;  /* 0x000000082800780c */ /* 0x040fe20001744270 */
[----:B------:R-:W-:Y:S01]  /*4c10*/  @P5 STG.E desc[UR22][R32.64], R85 ;  /* 0x0000005520005986 */ /* 0x000fe2000c101916 */
[----:B------:R-:W-:Y:S02]  /*4c20*/  IADD3.X R5, R27, UR27, RZ, P4, !PT ;  /* 0x0000001b1b057c10 */ /* 0x000fe4000a7fe4ff */
[----:B------:R-:W-:Y:S02]  /*4c30*/  ISETP.GT.AND P4, PT, R40, RZ, P1 ;  /* 0x000000ff2800720c */ /* 0x000fe40000f84270 */
[----:B--2---:R-:W-:Y:S01]  /*4c40*/  IADD3 R24, P5, R28, UR25, RZ ;  /* 0x000000191c187c10 */ /* 0x004fe2000ffbe0ff */
[----:B------:R0:W-:Y:S01]  /*4c50*/  @P0 STG.E desc[UR22][R4.64], R83 ;  /* 0x0000005304000986 */ /* 0x0001e2000c101916 */
[----:B------:R-:W-:-:S02]  /*4c60*/  ISETP.GT.AND P0, PT, R0, 0x29, PT ;  /* 0x000000290000780c */ /* 0x000fc40003f04270 */
[----:B------:R-:W-:Y:S02]  /*4c70*/  IADD3 R26, P6, R30, UR13, RZ ;  /* 0x0000000d1e1a7c10 */ /* 0x000fe4000ffde0ff */
        /* <DEDUP_REMOVED lines=9> */
[----:B------:R-:W-:Y:S02]  /*4d10*/  ISETP.GT.AND P0, PT, R40, 0x8, P0 ;  /* 0x000000082800780c */ /* 0x000fe40000704270 */
[----:B------:R-:W-:Y:S01]  /*4d20*/  IADD3.X R5, R31, UR27, RZ, P4, !PT ;  /* 0x0000001b1f057c10 */ /* 0x000fe2000a7fe4ff */
[----:B------:R-:W-:Y:S01]  /*4d30*/  @P5 STG.E desc[UR22][R28.64], R77 ;  /* 0x0000004d1c005986 */ /* 0x000fe2000c101916 */
[----:B------:R-:W-:Y:S02]  /*4d40*/  ISETP.GT.AND P2, PT, R0, 0x30, PT ;  /* 0x000000300000780c */ /* 0x000fe40003f44270 */
[----:B--2---:R-:W-:Y:S01]  /*4d50*/  IADD3 R24, P5, R32, UR25, RZ ;  /* 0x0000001920187c10 */ /* 0x004fe2000ffbe0ff */
[----:B------:R0:W-:Y:S01]  /*4d60*/  @P1 STG.E desc[UR22][R4.64], R75 ;  /* 0x0000004b04001986 */ /* 0x0001e2000c101916 */
[----:B------:R-:W-:-:S02]  /*4d70*/  ISETP.GT.AND P4, PT, R40, RZ, P2 ;  /* 0x000000ff2800720c */ /* 0x000fc40001784270 */
[----:B------:R-:W-:Y:S02]  /*4d80*/  ISETP.GT.AND P1, PT, R0, 0x31, PT ;  /* 0x000000310000780c */ /* 0x000fe40003f24270 */
[----:B------:R-:W-:Y:S02]  /*4d90*/  IADD3.X R25, R33, UR27, RZ, P5, !PT ;  /* 0x0000001b21197c10 */ /* 0x000fe4000affe4ff */
[----:B------:R-:W-:Y:S02]  /*4da0*/  IADD3 R30, P6, R26, UR13, RZ ;  /* 0x0000000d1a1e7c10 */ /* 0x000fe4000ffde0ff */
[C---:B------:R-:W-:Y:S01]  /*4db0*/  ISETP.GT.AND P5, PT, R40.reuse, RZ, P1 ;  /* 0x000000ff2800720c */ /* 0x040fe20000fa4270 */
[----:B------:R2:W-:Y:S01]  /*4dc0*/  @P0 STG.E desc[UR22][R24.64], R73 ;  /* 0x0000004918000986 */ /* 0x0005e2000c101916 */
[----:B------:R-:W-:Y:S02]  /*4dd0*/  IADD3.X R31, R27, UR12, RZ, P6, !PT ;  /* 0x0000000c1b1f7c10 */ /* 0x000fe4000b7fe4ff */
[----:B------:R-:W-:-:S02]  /*4de0*/  ISETP.GT.AND P2, PT, R40, 0x8, P2 ;  /* 0x000000082800780c */ /* 0x000fc40001744270 */
[----:B------:R-:W-:Y:S01]  /*4df0*/  IADD3 R32, P0, R28, UR13, RZ ;  /* 0x0000000d1c207c10 */ /* 0x000fe2000ff1e0ff */
[----:B------:R-:W-:Y:S01]  /*4e00*/  @P4 STG.E desc[UR22][R30.64], R71 ;  /* 0x000000471e004986 */ /* 0x000fe2000c101916 */
[----:B0-----:R-:W-:Y:S02]  /*4e10*/  IADD3 R4, P6, R26, UR25, RZ ;  /* 0x000000191a047c10 */ /* 0x001fe4000ffde0ff */
[----:B------:R-:W-:Y:S02]  /*4e20*/  IADD3.X R33, R29, UR12, RZ, P0, !PT ;  /* 0x0000000c1d217c10 */ /* 0x000fe400087fe4ff */
[----:B------:R-:W-:Y:S02]  /*4e30*/  ISETP.GT.AND P4, PT, R0, 0x38, PT ;  /* 0x000000380000780c */ /* 0x000fe40003f84270 */
[----:B------:R-:W-:Y:S01]  /*4e40*/  IADD3.X R5, R27, UR27, RZ, P6, !PT ;  /* 0x0000001b1b057c10 */ /* 0x000fe2000b7fe4ff */
[----:B------:R-:W-:Y:S01]  /*4e50*/  @P5 STG.E desc[UR22][R32.64], R69 ;  /* 0x0000004520005986 */ /* 0x000fe2000c101916 */
[----:B------:R-:W-:-:S02]  /*4e60*/  ISETP.GT.AND P1, PT, R40, 0x8, P1 ;  /* 0x000000082800780c */ /* 0x000fc40000f24270 */
[----:B------:R-:W-:Y:S01]  /*4e70*/  ISETP.GT.AND P5, PT, R40, RZ, P4 ;  /* 0x000000ff2800720c */ /* 0x000fe200027a4270 */
[----:B------:R0:W-:Y:S01]  /*4e80*/  @P2 STG.E desc[UR22][R4.64], R67 ;  /* 0x0000004304002986 */ /* 0x0001e2000c101916 */
[----:B--2---:R-:W-:Y:S02]  /*4e90*/  IADD3 R24, P6, R28, UR25, RZ ;  /* 0x000000191c187c10 */ /* 0x004fe4000ffde0ff */
[----:B------:R-:W-:Y:S02]  /*4ea0*/  IADD3 R26, P2, R30, UR13, RZ ;  /* 0x0000000d1e1a7c10 */ /* 0x000fe4000ff5e0ff */
[----:B------:R-:W-:Y:S02]  /*4eb0*/  ISETP.GT.AND P0, PT, R0, 0x39, PT ;  /* 0x000000390000780c */ /* 0x000fe40003f04270 */
[----:B------:R-:W-:Y:S02]  /*4ec0*/  IADD3.X R25, R29, UR27, RZ, P6, !PT ;  /* 0x0000001b1d197c10 */ /* 0x000fe4000b7fe4ff */
[----:B------:R-:W-:-:S02]  /*4ed0*/  IADD3.X R27, R31, UR12, RZ, P2, !PT ;  /* 0x0000000c1f1b7c10 */ /* 0x000fc400097fe4ff */
[C---:B------:R-:W-:Y:S01]  /*4ee0*/  ISETP.GT.AND P2, PT, R40.reuse, RZ, P0 ;  /* 0x000000ff2800720c */ /* 0x040fe20000744270 */
[----:B------:R2:W-:Y:S01]  /*4ef0*/  @P1 STG.E desc[UR22][R24.64], R65 ;  /* 0x0000004118001986 */ /* 0x0005e2000c101916 */
[C---:B------:R-:W-:Y:S02]  /*4f00*/  ISETP.GT.AND P4, PT, R40.reuse, 0x8, P4 ;  /* 0x000000082800780c */ /* 0x040fe40002784270 */
[----:B------:R-:W-:Y:S01]  /*4f10*/  ISETP.GT.AND P0, PT, R40, 0x8, P0 ;  /* 0x000000082800780c */ /* 0x000fe20000704270 */
[----:B------:R2:W-:Y:S01]  /*4f20*/  @P5 STG.E desc[UR22][R26.64], R63 ;  /* 0x0000003f1a005986 */ /* 0x0005e2000c101916 */
[----:B0-----:R-:W-:Y:S02]  /*4f30*/  IADD3 R4, P1, R32, UR13, RZ ;  /* 0x0000000d20047c10 */ /* 0x001fe4000ff3e0ff */
[----:B------:R-:W-:Y:S02]  /*4f40*/  IADD3 R28, P5, R30, UR25, RZ ;  /* 0x000000191e1c7c10 */ /* 0x000fe4000ffbe0ff */
[----:B------:R-:W-:-:S02]  /*4f50*/  IADD3 R30, P6, R32, UR25, RZ ;  /* 0x00000019201e7c10 */ /* 0x000fc4000ffde0ff */
[----:B------:R-:W-:Y:S02]  /*4f60*/  IADD3.X R5, R33, UR12, RZ, P1, !PT ;  /* 0x0000000c21057c10 */ /* 0x000fe40008ffe4ff */
[----:B------:R-:W-:Y:S02]  /*4f70*/  IADD3.X R29, R31, UR27, RZ, P5, !PT ;  /* 0x0000001b1f1d7c10 */ /* 0x000fe4000affe4ff */
[----:B------:R-:W-:Y:S01]  /*4f80*/  IADD3.X R31, R33, UR27, RZ, P6, !PT ;  /* 0x0000001b211f7c10 */ /* 0x000fe2000b7fe4ff */
[----:B------:R2:W-:Y:S04]  /*4f90*/  @P2 STG.E desc[UR22][R4.64], R61 ;  /* 0x0000003d04002986 */ /* 0x0005e8000c101916 */
[----:B------:R2:W-:Y:S04]  /*4fa0*/  @P4 STG.E desc[UR22][R28.64], R59 ;  /* 0x0000003b1c004986 */ /* 0x0005e8000c101916 */
[----:B------:R2:W-:Y:S02]  /*4fb0*/  @P0 STG.E desc[UR22][R30.64], R57 ;  /* 0x000000391e000986 */ /* 0x0005e4000c101916 */
.L_x_96:
[----:B------:R-:W-:Y:S05]  /*4fc0*/  BSYNC B0 ;  /* 0x0000000000007941 */ /* 0x000fea0003800000 */
.L_x_32:
[----:B------:R-:W-:Y:S01]  /*4fd0*/  LEA R2, P0, R8, R2, 0x1 ;  /* 0x0000000208027211 */ /* 0x000fe200078008ff */
[----:B------:R-:W-:Y:S01]  /*4fe0*/  ULDC.64 UR6, c[0x0][0x750] ;  /* 0x0001d40000067ab9 */ /* 0x000fe20000000a00 */
[----:B------:R-:W-:Y:S01]  /*4ff0*/  IMAD.U32 R0, RZ, RZ, UR17 ;  /* 0x00000011ff007e24 */ /* 0x000fe2000f8e00ff */
[----:B-12---:R-:W-:Y:S01]  /*5000*/  PRMT R24, RZ, 0x7610, R24 ;  /* 0x00007610ff187816 */ /* 0x006fe20000000018 */
[----:B0-----:R-:W-:Y:S02]  /*5010*/  IMAD.MOV.U32 R4, RZ, RZ, -0x1 ;  /* 0xffffffffff047424 */ /* 0x001fe400078e00ff */
[----:B------:R-:W-:Y:S01]  /*5020*/  IMAD.X R3, R12, 0x1, R3, P0 ;  /* 0x000000010c037824 */ /* 0x000fe200000e0603 */
[----:B------:R-:W-:Y:S01]  /*5030*/  ISETP.GE.U32.AND P0, PT, R2, UR6, PT ;  /* 0x0000000602007c0c */ /* 0x000fe2000bf06070 */
[----:B------:R0:W-:Y:S01]  /*5040*/  SYNCS.ARRIVE.TRANS64.A1T0 RZ, [R0+UR24], RZ ;  /* 0x000000ff00ff79a7 */ /* 0x0001e20008100018 */
[----:B------:R-:W-:Y:S02]  /*5050*/  IMAD.MOV.U32 R5, RZ, RZ, -0x1 ;  /* 0xffffffffff057424 */ /* 0x000fe400078e00ff */
[----:B------:R-:W-:Y:S01]  /*5060*/  ISETP.GE.U32.AND.EX P0, PT, R3, UR7, PT, P0 ;  /* 0x0000000703007c0c */ /* 0x000fe2000bf06100 */
[----:B0-----:R-:W-:-:S12]  /*5070*/  IMAD.MOV.U32 R0, RZ, RZ, -0x1 ;  /* 0xffffffffff007424 */ /* 0x001fd800078e00ff */
[----:B------:R-:W-:Y:S05]  /*5080*/  @P0 BRA `(.L_x_97) ;  /* 0x0000000400540947 */ /* 0x000fea0003800000 */
[----:B----4-:R-:W0:Y:S01]  /*5090*/  LDC.64 R28, c[0x0][0x728] ;  /* 0x0001ca00ff1c7b82 */ /* 0x010e220000000a00 */
[----:B---3--:R-:W1:Y:S01]  /*50a0*/  S2R R34, SR_CTAID.X ;  /* 0x0000000000227919 */ /* 0x008e620000002500 */
[----:B------:R-:W-:Y:S02]  /*50b0*/  IMAD.MOV.U32 R26, RZ, RZ, R2 ;  /* 0x000000ffff1a7224 */ /* 0x000fe400078e0002 */
[----:B------:R-:W-:Y:S01]  /*50c0*/  IMAD.MOV.U32 R27, RZ, RZ, R3 ;  /* 0x000000ffff1b7224 */ /* 0x000fe200078e0003 */
[----:B------:R-:W2:Y:S03]  /*50d0*/  S2R R35, SR_CTAID.Y ;  /* 0x0000000000237919 */ /* 0x000ea60000002600 */
[----:B------:R-:W3:Y:S08]  /*50e0*/  LDC R0, c[0x0][0x730] ;  /* 0x0001cc00ff007b82 */ /* 0x000ef00000000800 */
[----:B------:R-:W4:Y:S01]  /*50f0*/  LDC.64 R32, c[0x0][0x720] ;  /* 0x0001c800ff207b82 */ /* 0x000f220000000a00 */
[----:B0-----:R-:W-:-:S04]  /*5100*/  ISETP.NE.U32.AND P0, PT, R28, RZ, PT ;  /* 0x000000ff1c00720c */ /* 0x001fc80003f05070 */
[----:B------:R-:W-:-:S13]  /*5110*/  ISETP.NE.AND.EX P0, PT, R29, RZ, PT, P0 ;  /* 0x000000ff1d00720c */ /* 0x000fda0003f05300 */
[----:B-1234-:R-:W-:Y:S05]  /*5120*/  @!P0 BRA `(.L_x_98) ;  /* 0x0000000000288947 */ /* 0x01efea0003800000 */
        /* <DEDUP_REMOVED lines=10> */
.L_x_98:
[-CC-:B------:R-:W-:Y:S01]  /*51d0*/  SHF.R.U64 R30, R26, R0.reuse, R27.reuse ;  /* 0x000000001a1e7219 */ /* 0x180fe2000000121b */
[----:B-----5:R-:W0:Y:S01]  /*51e0*/  LDC.64 R42, c[0x0][0x740] ;  /* 0x0001d000ff2a7b82 */ /* 0x020e220000000a00 */
[----:B------:R-:W-:Y:S01]  /*51f0*/  SHF.R.U32.HI R0, RZ, R0, R27 ;  /* 0x00000000ff007219 */ /* 0x000fe2000001161b */
[----:B------:R-:W-:Y:S01]  /*5200*/  ULDC UR6, c[0x0][0x150] ;  /* 0x0000540000067ab9 */ /* 0x000fe20000000800 */
[----:B------:R-:W-:Y:S02]  /*5210*/  IADD3 R25, P0, RZ, -R30, RZ ;  /* 0x8000001eff197210 */ /* 0x000fe40007f1e0ff */
[----:B------:R-:W-:-:S03]  /*5220*/  I2FP.F32.U32 R26, R34 ;  /* 0x00000022001a7245 */ /* 0x000fc60000201000 */
[----:B------:R-:W1:Y:S01]  /*5230*/  LDC R24, c[0x0][0x718] ;  /* 0x0001c600ff187b82 */ /* 0x000e620000000800 */
[----:B------:R-:W-:Y:S02]  /*5240*/  IMAD.X R27, RZ, RZ, ~R0, P0 ;  /* 0x000000ffff1b7224 */ /* 0x000fe400000e0e00 */
[----:B------:R-:W-:Y:S01]  /*5250*/  FMUL R26, R26, UR6 ;  /* 0x000000061a1a7c20 */ /* 0x000fe20008400000 */
[----:B------:R-:W-:Y:S01]  /*5260*/  IMAD.WIDE.U32 R4, R25, R32, R2 ;  /* 0x0000002019047225 */ /* 0x000fe200078e0002 */
[----:B------:R-:W-:-:S03]  /*5270*/  ULDC UR6, c[0x0][0x154] ;  /* 0x0000550000067ab9 */ /* 0x000fc60000000800 */
[----:B------:R-:W-:Y:S01]  /*5280*/  IMAD R0, R27, R32, RZ ;  /* 0x000000201b007224 */ /* 0x000fe200078e02ff */
[----:B------:R-:W2:Y:S01]  /*5290*/  LDC R38, c[0x0][0x708] ;  /* 0x0001c200ff267b82 */ /* 0x000ea20000000800 */
[----:B------:R-:W3:Y:S02]  /*52a0*/  F2I.U32.TRUNC.NTZ R26, R26 ;  /* 0x0000001a001a7305 */ /* 0x000ee4000020f000 */
[----:B------:R-:W-:Y:S01]  /*52b0*/  IMAD R25, R25, R33, R0 ;  /* 0x0000002119197224 */ /* 0x000fe200078e0200 */
[----:B------:R-:W-:-:S03]  /*52c0*/  I2FP.F32.U32 R0, R35 ;  /* 0x0000002300007245 */ /* 0x000fc60000201000 */
[----:B------:R-:W-:Y:S01]  /*52d0*/  IMAD.IADD R5, R5, 0x1, R25 ;  /* 0x0000000105057824 */ /* 0x000fe200078e0219 */
[----:B------:R-:W4:Y:S01]  /*52e0*/  LDC R40, c[0x0][0x758] ;  /* 0x0001d600ff287b82 */ /* 0x000f220000000800 */
[----:B0-----:R-:W-:Y:S01]  /*52f0*/  ISETP.NE.U32.AND P0, PT, R42, RZ, PT ;  /* 0x000000ff2a00720c */ /* 0x001fe20003f05070 */
[----:B------:R-:W-:-:S03]  /*5300*/  IMAD.MOV.U32 R25, RZ, RZ, 0x1 ;  /* 0x00000001ff197424 */ /* 0x000fc600078e00ff */
[----:B------:R-:W-:-:S03]  /*5310*/  ISETP.NE.AND.EX P0, PT, R43, RZ, PT, P0 ;  /* 0x000000ff2b00720c */ /* 0x000fc60003f05300 */
[----:B------:R-:W0:Y:S01]  /*5320*/  LDC R27, c[0x0][0x144] ;  /* 0x00005100ff1b7b82 */ /* 0x000e220000000800 */
[-CC-:B-1----:R-:W-:Y:S01]  /*5330*/  SHF.R.U64 R28, R4, R24.reuse, R5.reuse ;  /* 0x00000018041c7219 */ /* 0x182fe20000001205 */
[----:B---3--:R-:W-:Y:S01]  /*5340*/  IMAD.MOV R26, RZ, RZ, -R26 ;  /* 0x000000ffff1a7224 */ /* 0x008fe200078e0a1a */
[----:B------:R-:W-:Y:S01]  /*5350*/  SHF.R.U32.HI R5, RZ, R24, R5 ;  /* 0x00000018ff057219 */ /* 0x000fe20000011605 */
[----:B------:R-:W-:-:S04]  /*5360*/  FMUL R24, R0, UR6 ;  /* 0x0000000600187c20 */ /* 0x000fc80008400000 */
[----:B------:R-:W1:Y:S01]  /*5370*/  LDC R36, c[0x0][0x148] ;  /* 0x00005200ff247b82 */ /* 0x000e620000000800 */
[----:B------:R3:W0:Y:S01]  /*5380*/  F2I.U32.TRUNC.NTZ R32, R24 ;  /* 0x0000001800207305 */ /* 0x000622000020f000 */
[-CC-:B--2---:R-:W-:Y:S02]  /*5390*/  SHF.R.U64 R0, R28, R38.reuse, R5.reuse ;  /* 0x000000261c007219 */ /* 0x184fe40000001205 */
[----:B------:R-:W-:-:S04]  /*53a0*/  SHF.R.U32.HI R5, RZ, R38, R5 ;  /* 0x00000026ff057219 */ /* 0x000fc80000011605 */
[----:B------:R-:W2:Y:S01]  /*53b0*/  LDC R33, c[0x0][0x700] ;  /* 0x0001c000ff217b82 */ /* 0x000ea20000000800 */
[-CC-:B----4-:R-:W-:Y:S02]  /*53c0*/  SHF.R.U64 R31, R0, R40.reuse, R5.reuse ;  /* 0x00000028001f7219 */ /* 0x190fe40000001205 */
[-C--:B------:R-:W-:Y:S02]  /*53d0*/  SHF.R.U32.HI R5, RZ, R40.reuse, R5 ;  /* 0x00000028ff057219 */ /* 0x080fe40000011605 */
[----:B------:R-:W-:Y:S01]  /*53e0*/  SHF.L.U32 R40, R25, R40, RZ ;  /* 0x0000002819287219 */ /* 0x000fe200000006ff */
[----:B------:R-:W-:Y:S02]  /*53f0*/  IMAD.MOV.U32 R4, RZ, RZ, R31 ;  /* 0x000000ffff047224 */ /* 0x000fe400078e001f */
[----:B------:R-:W4:Y:S01]  /*5400*/  LDC R39, c[0x0][0x748] ;  /* 0x0001d200ff277b82 */ /* 0x000f220000000800 */
[----:B0-----:R-:W-:-:S07]  /*5410*/  IMAD R37, R27, R26, R34 ;  /* 0x0000001a1b257224 */ /* 0x001fce00078e0222 */
[----:B------:R-:W0:Y:S08]  /*5420*/  LDC R41, c[0x0][0x738] ;  /* 0x0001ce00ff297b82 */ /* 0x000e300000000800 */
[----:B------:R-:W0:Y:S01]  /*5430*/  LDC R44, c[0x0][0x710] ;  /* 0x0001c400ff2c7b82 */ /* 0x000e220000000800 */
[----:B-123--:R-:W-:Y:S05]  /*5440*/  @!P0 BRA `(.L_x_99) ;  /* 0x0000000000288947 */ /* 0x00efea0003800000 */
[----:B------:R-:W1:Y:S02]  /*5450*/  LDC R4, c[0x0][0x74c] ;  /* 0x0001d300ff047b82 */ /* 0x000e640000000800 */
[----:B-1----:R-:W-:-:S05]  /*5460*/  IADD3 R27, P0, R31, R4, RZ ;  /* 0x000000041f1b7210 */ /* 0x002fca0007f1e0ff */
        /* <DEDUP_REMOVED lines=8> */
.L_x_99:
[----:B----4-:R-:W-:Y:S01]  /*54f0*/  SHF.R.U64 R5, R4, R39, R5 ;  /* 0x0000002704057219 */ /* 0x010fe20000001205 */
[----:B------:R-:W-:Y:S01]  /*5500*/  VIADD R25, R33, 0xffffffff ;  /* 0xffffffff21197836 */ /* 0x000fe20000000000 */
[----:B------:R-:W-:Y:S01]  /*5510*/  LOP3.LUT R0, R0, R19, RZ, 0xc0, !PT ;  /* 0x0000001300007212 */ /* 0x000fe200078ec0ff */
[----:B------:R-:W-:Y:S02]  /*5520*/  IMAD.MOV R32, RZ, RZ, -R32 ;  /* 0x000000ffff207224 */ /* 0x000fe400078e0a20 */
[----:B------:R-:W-:Y:S02]  /*5530*/  IMAD.MOV R4, RZ, RZ, -R5 ;  /* 0x000000ffff047224 */ /* 0x000fe400078e0a05 */
[----:B------:R-:W-:Y:S01]  /*5540*/  IMAD R0, R40, R5, R0 ;  /* 0x0000000528007224 */ /* 0x000fe200078e0200 */
[----:B------:R-:W-:Y:S01]  /*5550*/  LOP3.LUT R5, R28, R25, RZ, 0xc0, !PT ;  /* 0x000000191c057212 */ /* 0x000fe200078ec0ff */
[----:B------:R-:W-:Y:S02]  /*5560*/  @P3 IMAD R37, R36, R32, R35 ;  /* 0x0000002024253224 */ /* 0x000fe400078e0223 */
[----:B0-----:R-:W-:-:S02]  /*5570*/  IMAD R4, R4, R41, R31 ;  /* 0x0000002904047224 */ /* 0x001fc400078e021f */
[----:B------:R-:W-:Y:S02]  /*5580*/  IMAD R0, R0, R44, R37 ;  /* 0x0000002c00007224 */ /* 0x000fe400078e0225 */
[----:B------:R-:W-:Y:S02]  /*5590*/  IMAD R5, R4, R33, R5 ;  /* 0x0000002104057224 */ /* 0x000fe400078e0205 */
[----:B------:R-:W-:-:S03]  /*55a0*/  IMAD.MOV.U32 R24, RZ, RZ, 0x1 ;  /* 0x00000001ff187424 */ /* 0x000fc600078e00ff */
[----:B------:R-:W-:Y:S02]  /*55b0*/  SEL R4, R5, R0, !P3 ;  /* 0x0000000005047207 */ /* 0x000fe40005800000 */
[----:B------:R-:W-:Y:S01]  /*55c0*/  SEL R0, R0, R5, !P3 ;  /* 0x0000000500007207 */ /* 0x000fe20005800000 */
[----:B------:R-:W-:-:S07]  /*55d0*/  IMAD.MOV.U32 R5, RZ, RZ, R30 ;  /* 0x000000ffff057224 */ /* 0x000fce00078e001e */
.L_x_97:
[----:B------:R-:W-:Y:S02]  /*55e0*/  LOP3.LUT P0, RZ, R24, 0xff, RZ, 0xc0, !PT ;  /* 0x000000ff18ff7812 */ /* 0x000fe4000780c0ff */
[----:B------:R-:W-:-:S11]  /*55f0*/  LOP3.LUT R58, R58, 0x1, RZ, 0x3c, !PT ;  /* 0x000000013a3a7812 */ /* 0x000fd600078e3cff */
[----:B------:R-:W-:Y:S05]  /*5600*/  @P0 BRA `(.L_x_100) ;  /* 0xffffffc400880947 */ /* 0x000fea000383ffff */
[----:B------:R-:W-:Y:S05]  /*5610*/  EXIT ;  /* 0x000000000000794d */ /* 0x000fea0003800000 */
.L_x_18:
[----:B------:R-:W-:-:S08]  /*5620*/  ISETP.NE.AND P0, PT, R22, RZ, PT ;  /* 0x000000ff1600720c */ /* 0x000fd00003f05270 */
[----:B--23-5:R-:W0:-:S00]  /*5630*/  USETMAXREG.DEALLOC.CTAPOOL 0x28 ;  /* 0x00000028000079c8 */ /* 0x02ce0000080e0500 */
[----:B------:R-:W-:Y:S05]  /*5640*/  @P0 EXIT ;  /* 0x000000000000094d */ /* 0x000fea0003800000 */
[----:B0-----:R-:W-:Y:S01]  /*5650*/  LOP3.LUT P0, RZ, R18, 0xff, RZ, 0xc0, !PT ;  /* 0x000000ff12ff7812 */ /* 0x001fe2000780c0ff */
[----:B------:R-:W-:Y:S02]  /*5660*/  IMAD.MOV.U32 R7, RZ, RZ, 0x1 ;  /* 0x00000001ff077424 */ /* 0x000fe400078e00ff */
[----:B------:R-:W-:-:S10]  /*5670*/  IMAD.MOV.U32 R13, RZ, RZ, RZ ;  /* 0x000000ffff0d7224 */ /* 0x000fd400078e00ff */
[----:B------:R-:W-:Y:S05]  /*5680*/  @!P0 BRA `(.L_x_101) ;  /* 0x0000000c00648947 */ /* 0x000fea0003800000 */
[----:B------:R-:W0:Y:S01]  /*5690*/  S2R R16, SR_CgaCtaId ;  /* 0x0000000000107919 */ /* 0x000e220000008800 */
[----:B------:R-:W-:Y:S01]  /*56a0*/  LOP3.LUT P0, RZ, R10, 0x1f, RZ, 0xc0, !PT ;  /* 0x0000001f0aff7812 */ /* 0x000fe2000780c0ff */
[----:B------:R-:W-:Y:S01]  /*56b0*/  ULDC UR5, c[0x0][0x758] ;  /* 0x0001d60000057ab9 */ /* 0x000fe20000000800 */
[----:B------:R-:W-:Y:S01]  /*56c0*/  UMOV UR6, 0xffffffff ;  /* 0xffffffff00067882 */ /* 0x000fe20000000000 */
[----:B------:R-:W-:Y:S01]  /*56d0*/  BSSY B0, `(.L_x_101) ;  /* 0x00000d4000007945 */ /* 0x000fe20003800000 */
[----:B------:R-:W-:Y:S01]  /*56e0*/  USHF.L.U32 UR6, UR6, UR5, URZ ;  /* 0x0000000506067299 */ /* 0x000fe2000800063f */
[C---:B------:R-:W-:Y:S01]  /*56f0*/  ISETP.NE.AND P2, PT, R11.reuse, RZ, PT ;  /* 0x000000ff0b00720c */ /* 0x040fe20003f45270 */
[----:B------:R-:W-:Y:S01]  /*5700*/  IMAD.MOV.U32 R15, RZ, RZ, 0x1 ;  /* 0x00000001ff0f7424 */ /* 0x000fe200078e00ff */
[----:B------:R-:W-:Y:S01]  /*5710*/  ISETP.NE.OR P0, PT, R11, RZ, !P0 ;  /* 0x000000ff0b00720c */ /* 0x000fe20004705670 */
[----:B------:R-:W-:Y:S01]  /*5720*/  IMAD.MOV.U32 R7, RZ, RZ, 0x1 ;  /* 0x00000001ff077424 */ /* 0x000fe200078e00ff */
[----:B------:R-:W-:Y:S01]  /*5730*/  LOP3.LUT R14, R6, 0x2, RZ, 0xfc, !PT ;  /* 0x00000002060e7812 */ /* 0x000fe200078efcff */
[----:B------:R-:W-:Y:S01]  /*5740*/  IMAD.MOV.U32 R13, RZ, RZ, RZ ;  /* 0x000000ffff0d7224 */ /* 0x000fe200078e00ff */
[----:B------:R-:W-:Y:S01]  /*5750*/  ULDC UR4, c[0x0][0x700] ;  /* 0x0001c00000047ab9 */ /* 0x000fe20000000800 */
[----:B------:R-:W-:Y:S01]  /*5760*/  UMOV UR7, 0x1 ;  /* 0x0000000100077882 */ /* 0x000fe20000000000 */
[----:B------:R-:W-:-:S02]  /*5770*/  UIADD3 UR29, UR14, 0x1, URZ ;  /* 0x000000010e1d7890 */ /* 0x000fc4000fffe03f */
[----:B------:R-:W-:Y:S02]  /*5780*/  UIADD3 UR4, UR4, -0x1, URZ ;  /* 0xffffffff04047890 */ /* 0x000fe4000fffe03f */
[----:B------:R-:W-:Y:S02]  /*5790*/  USHF.L.U32 UR5, UR7, UR5, URZ ;  /* 0x0000000507057299 */ /* 0x000fe4000800063f */
[----:B------:R-:W-:Y:S01]  /*57a0*/  ULOP3.LUT UR15, URZ, UR6, URZ, 0x33, !UPT ;  /* 0x000000063f0f7292 */ /* 0x000fe2000f8e333f */
[----:B------:R-:W-:Y:S01]  /*57b0*/  ULDC.64 UR32, c[0x0][0x198] ;  /* 0x0000660000207ab9 */ /* 0x000fe20000000a00 */
[C---:B0-----:R-:W-:Y:S02]  /*57c0*/  IMAD.SHL.U32 R17, R16.reuse, 0x20, RZ ;  /* 0x0000002010117824 */ /* 0x041fe400078e00ff */
[----:B------:R-:W-:-:S03]  /*57d0*/  IMAD.SHL.U32 R16, R16, 0x800, RZ ;  /* 0x0000080010107824 */ /* 0x000fc600078e00ff */
[----:B------:R-:W-:Y:S02]  /*57e0*/  LOP3.LUT R17, R17, 0x20, RZ, 0xc0, !PT ;  /* 0x0000002011117812 */ /* 0x000fe400078ec0ff */
[----:B------:R-:W-:-:S07]  /*57f0*/  LOP3.LUT R16, R16, 0x800, RZ, 0xc0, !PT ;  /* 0x0000080010107812 */ /* 0x000fce00078ec0ff */
.L_x_113:
[----:B------:R-:W-:-:S03]  /*5800*/  UMOV UR6, 0xffffffff ;  /* 0xffffffff00067882 */ /* 0x000fc60000000000 */
[----:B------:R-:W-:Y:S05]  /*5810*/  BRA.DIV UR6, `(.L_x_102) ;  /* 0x0000002206407947 */ /* 0x000fea000b800000 */
[----:B------:R-:W-:-:S13]  /*5820*/  ELECT P1, URZ, PT ;  /* 0x00000000003f782f */ /* 0x000fda0003820000 */
.L_x_156:
[----:B------:R-:W0:Y:S01]  /*5830*/  LDC R10, c[0x0][0x604] ;  /* 0x00018100ff0a7b82 */ /* 0x000e220000000800 */
[----:B------:R-:W-:Y:S01]  /*5840*/  BSSY B1, `(.L_x_103) ;  /* 0x0000048000017945 */ /* 0x000fe20003800000 */
[----:B0-----:R-:W-:-:S13]  /*5850*/  ISETP.LT.OR P1, PT, R10, 0x1, !P1 ;  /* 0x000000010a00780c */ /* 0x001fda0004f21670 */
[----:B------:R-:W-:Y:S05]  /*5860*/  @P1 BRA `(.L_x_104) ;  /* 0x0000000400141947 */ /* 0x000fea0003800000 */
[----:B------:R-:W-:Y:S02]  /*5870*/  IMAD R20, R4, 0x40, R17 ;  /* 0x0000004004147824 */ /* 0x000fe400078e0211 */
[----:B------:R-:W-:Y:S02]  /*5880*/  IMAD.SHL.U32 R26, R0, 0x40, RZ ;  /* 0x00000040001a7824 */ /* 0x000fe400078e00ff */
[----:B------:R-:W-:Y:S02]  /*5890*/  IMAD.MOV.U32 R21, RZ, RZ, RZ ;  /* 0x000000ffff157224 */ /* 0x000fe400078e00ff */
[----:B------:R-:W-:Y:S02]  /*58a0*/  IMAD.MOV.U32 R23, RZ, RZ, RZ ;  /* 0x000000ffff177224 */ /* 0x000fe400078e00ff */
[----:B------:R-:W-:Y:S02]  /*58b0*/  IMAD.U32 R24, RZ, RZ, UR29 ;  /* 0x0000001dff187e24 */ /* 0x000fe4000f8e00ff */
[----:B------:R-:W-:-:S02]  /*58c0*/  IMAD.MOV.U32 R4, RZ, RZ, R7 ;  /* 0x000000ffff047224 */ /* 0x000fc400078e0007 */
[----:B------:R-:W-:Y:S02]  /*58d0*/  IMAD.MOV.U32 R11, RZ, RZ, R13 ;  /* 0x000000ffff0b7224 */ /* 0x000fe400078e000d */
[----:B------:R-:W-:-:S07]  /*58e0*/  IMAD.MOV.U32 R25, RZ, RZ, RZ ;  /* 0x000000ffff197224 */ /* 0x000fce00078e00ff */
.L_x_108:
[----:B------:R-:W0:Y:S01]  /*58f0*/  S2R R19, SR_CgaCtaId ;  /* 0x0000000000137919 */ /* 0x000e220000008800 */
[----:B------:R-:W-:Y:S01]  /*5900*/  MOV R10, 0x400 ;  /* 0x00000400000a7802 */ /* 0x000fe20000000f00 */
[----:B------:R-:W1:Y:S03]  /*5910*/  @!P2 LDC R18, c[0x0][0x640] ;  /* 0x00019000ff12ab82 */ /* 0x000e660000000800 */
[----:B0-----:R-:W-:Y:S02]  /*5920*/  LEA R22, R19, R10, 0x18 ;  /* 0x0000000a13167211 */ /* 0x001fe400078ec0ff */
[----:B------:R-:W-:-:S03]  /*5930*/  SHF.L.U32 R10, R4, 0x1f, RZ ;  /* 0x0000001f040a7819 */ /* 0x000fc600000006ff */
[----:B------:R-:W-:-:S04]  /*5940*/  IMAD R19, R11, 0x8, R22 ;  /* 0x000000080b137824 */ /* 0x000fc800078e0216 */
[----:B------:R-:W0:Y:S02]  /*5950*/  SYNCS.PHASECHK.TRANS64.TRYWAIT P1, [R19+URZ+0x110], R10 ;  /* 0x0001100a130075a7 */ /* 0x000e24000802017f */
[----:B01----:R-:W-:Y:S05]  /*5960*/  @!P1 BRA `(.L_x_105) ;  /* 0x00000020000c9947 */ /* 0x003fea0003800000 */
.L_x_157:
[----:B0-----:R-:W-:Y:S01]  /*5970*/  PRMT R10, R14, 0x9910, RZ ;  /* 0x000099100e0a7816 */ /* 0x001fe200000000ff */
[----:B------:R0:W-:Y:S03]  /*5980*/  @!P2 SYNCS.ARRIVE.TRANS64 RZ, [R19+URZ], R18 ;  /* 0x0000001213ffa9a7 */ /* 0x0001e6000800003f */
[----:B------:R-:W-:-:S13]  /*5990*/  ISETP.NE.AND P1, PT, R10, 0x2, PT ;  /* 0x000000020a00780c */ /* 0x000fda0003f25270 */
[----:B0-----:R-:W-:Y:S05]  /*59a0*/  @P1 BRA `(.L_x_106) ;  /* 0x0000000000041947 */ /* 0x001fea0003800000 */
[----:B------:R-:W-:Y:S01]  /*59b0*/  BPT.TRAP 0x1 ;  /* 0x000000040000795c */ /* 0x000fe20000300000 */
.L_x_106:
[----:B------:R-:W-:Y:S05]  /*59c0*/  @P0 BRA `(.L_x_107) ;  /* 0x0000000000040947 */ /* 0x000fea0003800000 */
[----:B------:R-:W-:Y:S01]  /*59d0*/  BPT.TRAP 0x1 ;  /* 0x000000040000795c */ /* 0x000fe20000300000 */
.L_x_107:
[C-C-:B------:R-:W-:Y:S01]  /*59e0*/  IMAD R10, R11.reuse, 0x800, R22.reuse ;  /* 0x000008000b0a7824 */ /* 0x140fe200078e0216 */
[----:B------:R-:W-:Y:S01]  /*59f0*/  R2UR UR17, R22 ;  /* 0x00000000161172ca */ /* 0x000fe200000e0000 */
[----:B------:R-:W-:Y:S01]  /*5a00*/  IMAD R22, R11, 0x200, R22 ;  /* 0x000002000b167824 */ /* 0x000fe200078e0216 */
[----:B------:R-:W-:Y:S01]  /*5a10*/  R2UR UR25, R19 ;  /* 0x00000000131972ca */ /* 0x000fe200000e0000 */
[----:B------:R-:W-:Y:S01]  /*5a20*/  VIADD R24, R24, 0xffffffff ;  /* 0xffffffff18187836 */ /* 0x000fe20000000000 */
[----:B------:R-:W-:Y:S01]  /*5a30*/  R2UR UR24, R10 ;  /* 0x000000000a1872ca */ /* 0x000fe200000e0000 */
[----:B------:R-:W-:Y:S01]  /*5a40*/  IMAD R10, R11, 0x1000, R16 ;  /* 0x000010000b0a7824 */ /* 0x000fe200078e0210 */
[----:B------:R-:W-:Y:S01]  /*5a50*/  R2UR UR8, R22 ;  /* 0x00000000160872ca */ /* 0x000fe200000e0000 */
[----:B------:R-:W-:Y:S01]  /*5a60*/  UIADD3 UR6, UP0, UR32, 0xf0, URZ ;  /* 0x000000f020067890 */ /* 0x000fe2000ff1e03f */
[----:B------:R-:W-:Y:S01]  /*5a70*/  R2UR UR28, R5 ;  /* 0x00000000051c72ca */ /* 0x000fe200000e0000 */
[----:B------:R-:W-:Y:S01]  /*5a80*/  UIADD3 UR22, UP1, UR32, 0x1f0, URZ ;  /* 0x000001f020167890 */ /* 0x000fe2000ff3e03f */
[----:B------:R-:W-:Y:S01]  /*5a90*/  R2UR UR16, R10 ;  /* 0x000000000a1072ca */ /* 0x000fe200000e0000 */
[----:B------:R-:W-:Y:S01]  /*5aa0*/  UIADD3 UR34, UP2, UR32, 0x2f0, URZ ;  /* 0x000002f020227890 */ /* 0x000fe2000ff5e03f */
[----:B------:R-:W-:Y:S01]  /*5ab0*/  R2UR UR26, R23 ;  /* 0x00000000171a72ca */ /* 0x000fe200000e0000 */
[----:B------:R-:W-:Y:S01]  /*5ac0*/  UIADD3.X UR7, URZ, UR33, URZ, UP0, !UPT ;  /* 0x000000213f077290 */ /* 0x000fe200087fe43f */
[----:B------:R-:W-:Y:S01]  /*5ad0*/  R2UR UR27, R26 ;  /* 0x000000001a1b72ca */ /* 0x000fe200000e0000 */
[----:B------:R-:W-:Y:S01]  /*5ae0*/  UIADD3.X UR23, URZ, UR33, URZ, UP1, !UPT ;  /* 0x000000213f177290 */ /* 0x000fe20008ffe43f */
[----:B------:R-:W-:Y:S01]  /*5af0*/  R2UR UR11, R0 ;  /* 0x00000000000b72ca */ /* 0x000fe200000e0000 */
[----:B------:R-:W-:Y:S01]  /*5b00*/  UIADD3 UR24, UR24, 0x300, URZ ;  /* 0x0000030018187890 */ /* 0x000fe2000fffe03f */
[----:B------:R-:W-:Y:S01]  /*5b10*/  R2UR UR12, R25 ;  /* 0x00000000190c72ca */ /* 0x000fe200000e0000 */
[----:B------:R-:W-:Y:S01]  /*5b20*/  UIADD3 UR8, UR8, 0x33300, URZ ;  /* 0x0003330008087890 */ /* 0x000fe2000fffe03f */
[----:B------:R-:W-:Y:S01]  /*5b30*/  R2UR UR18, R21 ;  /* 0x00000000151272ca */ /* 0x000fe200000e0000 */
[----:B------:R-:W-:Y:S01]  /*5b40*/  VIADD R11, R11, 0x1 ;  /* 0x000000010b0b7836 */ /* 0x000fe20000000000 */
[----:B------:R-:W-:Y:S01]  /*5b50*/  R2UR UR19, R20 ;  /* 0x00000000141372ca */ /* 0x000fe200000e0000 */
[----:B------:R-:W-:Y:S01]  /*5b60*/  UIADD3.X UR35, URZ, UR33, URZ, UP2, !UPT ;  /* 0x000000213f237290 */ /* 0x000fe200097fe43f */
[----:B------:R-:W-:Y:S01]  /*5b70*/  ISETP.GT.AND P4, PT, R24, 0x1, PT ;  /* 0x000000011800780c */ /* 0x000fe20003f84270 */
[----:B------:R-:W-:Y:S01]  /*5b80*/  UIADD3 UR16, UR17, 0x11300, UR16 ;  /* 0x0001130011107890 */ /* 0x000fe2000fffe010 */
[----:B------:R-:W-:Y:S01]  /*5b90*/  ISETP.NE.AND P1, PT, R11, 0x22, PT ;  /* 0x000000220b00780c */ /* 0x000fe20003f25270 */
[----:B------:R-:W-:Y:S01]  /*5ba0*/  UMOV UR30, 0x0 ;  /* 0x00000000001e7882 */ /* 0x000fe20000000000 */
[----:B------:R-:W-:Y:S01]  /*5bb0*/  UMOV UR31, 0x10000000 ;  /* 0x10000000001f7882 */ /* 0x000fe20000000000 */
[----:B------:R-:W-:Y:S01]  /*5bc0*/  UMOV UR10, URZ ;  /* 0x0000003f000a7c82 */ /* 0x000fe20008000000 */
[----:B------:R-:W-:Y:S01]  /*5bd0*/  UMOV UR9, UR25 ;  /* 0x0000001900097c82 */ /* 0x000fe20008000000 */
[----:B------:R-:W-:Y:S01]  /*5be0*/  UMOV UR13, UR28 ;  /* 0x0000001c000d7c82 */ /* 0x000fe20008000000 */
[----:B------:R0:W-:Y:S01]  /*5bf0*/  UTMALDG.3D [UR24], [UR6], desc[UR30] ;  /* 0x00001e18060075b4 */ /* 0x0001e20008011000 */
[----:B------:R-:W-:Y:S01]  /*5c00*/  UMOV UR21, 0x30000 ;  /* 0x0003000000157882 */ /* 0x000fe20000000000 */
[----:B------:R-:W-:Y:S01]  /*5c10*/  UMOV UR17, UR25 ;  /* 0x0000001900117c82 */ /* 0x000fe20008000000 */
[----:B------:R-:W-:Y:S01]  /*5c20*/  UMOV UR20, UR28 ;  /* 0x0000001c00147c82 */ /* 0x000fe20008000000 */
[----:B------:R-:W-:Y:S01]  /*5c30*/  SEL R19, RZ, 0x1, P1 ;  /* 0x00000001ff137807 */ /* 0x000fe20000800000 */
[----:B------:R-:W-:Y:S01]  /*5c40*/  VIADD R25, R25, 0x1 ;  /* 0x0000000119197836 */ /* 0x000fe20000000000 */
[----:B------:R-:W-:Y:S01]  /*5c50*/  SEL R11, R11, RZ, P1 ;  /* 0x000000ff0b0b7207 */ /* 0x000fe20000800000 */
[----:B------:R-:W-:Y:S01]  /*5c60*/  VIADD R23, R23, 0x20 ;  /* 0x0000002017177836 */ /* 0x000fe20000000000 */
[----:B------:R0:W-:Y:S01]  /*5c70*/  UTMALDG.4D [UR8], [UR22], desc[UR30] ;  /* 0x00001e08160075b4 */ /* 0x0001e20008019000 */
[----:B------:R-:W-:Y:S01]  /*5c80*/  LOP3.LUT R4, R4, R19, RZ, 0x3c, !PT ;  /* 0x0000001304047212 */ /* 0x000fe200078e3cff */
[----:B------:R-:W-:Y:S01]  /*5c90*/  VIADD R21, R21, 0x40 ;  /* 0x0000004015157836 */ /* 0x000fe20000000000 */
[----:B------:R0:W-:Y:S02]  /*5ca0*/  UTMALDG.3D.MULTICAST [UR16], [UR34], UR21, desc[UR30] ;  /* 0x00001e10220073b4 */ /* 0x0001e40008011815 */
[----:B0-----:R-:W-:Y:S05]  /*5cb0*/  @P4 BRA `(.L_x_108) ;  /* 0xfffffffc000c4947 */ /* 0x001fea000383ffff */
.L_x_104:
[----:B------:R-:W-:Y:S05]  /*5cc0*/  BSYNC B1 ;  /* 0x0000000000017941 */ /* 0x000fea0003800000 */
.L_x_103:
[----:B------:R-:W-:Y:S01]  /*5cd0*/  LOP3.LUT P5, RZ, R15, 0xff, RZ, 0xc0, !PT ;  /* 0x000000ff0fff7812 */ /* 0x000fe200078ac0ff */
[----:B------:R-:W-:Y:S01]  /*5ce0*/  VIADD R13, R13, UR14 ;  /* 0x0000000e0d0d7c36 */ /* 0x000fe20008000000 */
[----:B------:R-:W-:Y:S01]  /*5cf0*/  ULDC.64 UR6, c[0x0][0x750] ;  /* 0x0001d40000067ab9 */ /* 0x000fe20000000a00 */
[----:B------:R-:W-:Y:S01]  /*5d00*/  IMAD.U32 R10, RZ, RZ, UR14 ;  /* 0x0000000eff0a7e24 */ /* 0x000fe2000f8e00ff */
[----:B------:R-:W-:Y:S01]  /*5d10*/  UISETP.GE.U32.AND UP0, UPT, UR14, 0x22, UPT ;  /* 0x000000220e00788c */ /* 0x000fe2000bf06070 */
[----:B------:R-:W-:Y:S01]  /*5d20*/  BSSY B1, `(.L_x_109) ;  /* 0x000006c000017945 */ /* 0x000fe20003800000 */
[----:B------:R-:W-:Y:S02]  /*5d30*/  ISETP.GT.U32.AND P1, PT, R13, 0x21, PT ;  /* 0x000000210d00780c */ /* 0x000fe40003f24070 */
[----:B------:R-:W-:Y:S02]  /*5d40*/  PRMT R15, RZ, 0x7610, R15 ;  /* 0x00007610ff0f7816 */ /* 0x000fe4000000000f */
[----:B------:R-:W-:-:S02]  /*5d50*/  ISETP.LT.U32.AND P1, PT, R10, 0x22, P1 ;  /* 0x000000220a00780c */ /* 0x000fc40000f21070 */
[----:B------:R-:W-:Y:S01]  /*5d60*/  PLOP3.LUT P4, PT, PT, PT, UP0, 0x80, 0x0 ;  /* 0x000000000000781c */ /* 0x000fe20003f8f008 */
[----:B------:R-:W0:Y:S01]  /*5d70*/  @P5 S2R R5, SR_CgaCtaId ;  /* 0x0000000000055919 */ /* 0x000e220000008800 */
[----:B------:R-:W-:Y:S02]  /*5d80*/  @P5 MOV R0, 0x400 ;  /* 0x0000040000005802 */ /* 0x000fe40000000f00 */
[----:B------:R-:W-:Y:S02]  /*5d90*/  PRMT R10, RZ, 0x7610, R10 ;  /* 0x00007610ff0a7816 */ /* 0x000fe4000000000a */
[----:B0-----:R-:W-:Y:S01]  /*5da0*/  @P5 LEA R0, R5, R0, 0x18 ;  /* 0x0000000005005211 */ /* 0x001fe200078ec0ff */
[----:B------:R-:W-:-:S03]  /*5db0*/  IMAD.WIDE.U32 R4, R13, -0xf0f0f0f, RZ ;  /* 0xf0f0f0f10d047825 */ /* 0x000fc600078e00ff */
[----:B------:R0:W-:Y:S01]  /*5dc0*/  @P5 SYNCS.ARRIVE.TRANS64.A1T0 RZ, [R0+URZ+0x258], RZ ;  /* 0x000258ff00ff59a7 */ /* 0x0001e2000810003f */
[----:B------:R-:W-:Y:S02]  /*5dd0*/  IADD3 R2, P5, R2, R8, RZ ;  /* 0x0000000802027210 */ /* 0x000fe40007fbe0ff */
[----:B------:R-:W-:Y:S01]  /*5de0*/  SHF.R.U32.HI R4, RZ, 0x5, R5 ;  /* 0x00000005ff047819 */ /* 0x000fe20000011605 */
[----:B------:R-:W-:Y:S02]  /*5df0*/  IMAD.MOV.U32 R5, RZ, RZ, -0x1 ;  /* 0xffffffffff057424 */ /* 0x000fe400078e00ff */
[----:B------:R-:W-:Y:S01]  /*5e00*/  IMAD.X R3, R3, 0x1, R12, P5 ;  /* 0x0000000103037824 */ /* 0x000fe200028e060c */
[----:B0-----:R-:W-:Y:S01]  /*5e10*/  SEL R0, RZ, 0x1, !P1 ;  /* 0x00000001ff007807 */ /* 0x001fe20004800000 */
[----:B------:R-:W-:Y:S01]  /*5e20*/  IMAD R13, R4, -0x22, R13 ;  /* 0xffffffde040d7824 */ /* 0x000fe200078e020d */
[----:B------:R-:W-:Y:S02]  /*5e30*/  ISETP.GE.U32.AND P1, PT, R2, UR6, PT ;  /* 0x0000000602007c0c */ /* 0x000fe4000bf26070 */
[----:B------:R-:W-:Y:S01]  /*5e40*/  LOP3.LUT R7, R7, R0, RZ, 0x3c, !PT ;  /* 0x0000000007077212 */ /* 0x000fe200078e3cff */
[----:B------:R-:W-:Y:S01]  /*5e50*/  IMAD.MOV.U32 R0, RZ, RZ, -0x1 ;  /* 0xffffffffff007424 */ /* 0x000fe200078e00ff */
[----:B------:R-:W-:-:S02]  /*5e60*/  ISETP.GE.U32.AND.EX P1, PT, R3, UR7, PT, P1 ;  /* 0x0000000703007c0c */ /* 0x000fc4000bf26110 */
[----:B------:R-:W-:Y:S01]  /*5e70*/  @P4 LOP3.LUT R7, R7, 0x1, R4, 0x78, !PT ;  /* 0x0000000107074812 */ /* 0x000fe200078e7804 */
[----:B------:R-:W-:-:S10]  /*5e80*/  IMAD.MOV.U32 R4, RZ, RZ, -0x1 ;  /* 0xffffffffff047424 */ /* 0x000fd400078e00ff */
[----:B------:R-:W-:Y:S05]  /*5e90*/  @P1 BRA `(.L_x_110) ;  /* 0x0000000400501947 */ /* 0x000fea0003800000 */
[----:B------:R-:W0:Y:S01]  /*5ea0*/  S2R R0, SR_CTAID.X ;  /* 0x0000000000007919 */ /* 0x000e220000002500 */
[----:B------:R-:W-:Y:S01]  /*5eb0*/  ULDC.64 UR6, c[0x0][0x728] ;  /* 0x0001ca0000067ab9 */ /* 0x000fe20000000a00 */
[----:B------:R-:W-:Y:S01]  /*5ec0*/  ULDC UR9, c[0x0][0x730] ;  /* 0x0001cc0000097ab9 */ /* 0x000fe20000000800 */
[----:B------:R-:W-:Y:S01]  /*5ed0*/  ISETP.NE.U32.AND P1, PT, RZ, UR6, PT ;  /* 0x00000006ff007c0c */ /* 0x000fe2000bf25070 */
[----:B------:R-:W1:Y:S01]  /*5ee0*/  S2R R19, SR_CTAID.Y ;  /* 0x0000000000137919 */ /* 0x000e620000002600 */
[----:B------:R-:W-:Y:S01]  /*5ef0*/  ULDC UR10, c[0x0][0x150] ;  /* 0x00005400000a7ab9 */ /* 0x000fe20000000800 */
[----:B------:R-:W-:Y:S01]  /*5f00*/  IMAD.MOV.U32 R4, RZ, RZ, R2 ;  /* 0x000000ffff047224 */ /* 0x000fe200078e0002 */
[----:B------:R-:W-:Y:S01]  /*5f10*/  ISETP.NE.AND.EX P1, PT, RZ, UR7, PT, P1 ;  /* 0x00000007ff007c0c */ /* 0x000fe2000bf25310 */
[----:B------:R-:W-:Y:S01]  /*5f20*/  IMAD.MOV.U32 R5, RZ, RZ, R3 ;  /* 0x000000ffff057224 */ /* 0x000fe200078e0003 */
[----:B0-----:R-:W-:-:S11]  /*5f30*/  I2FP.F32.U32 R20, R0 ;  /* 0x0000000000147245 */ /* 0x001fd60000201000 */
[----:B------:R-:W-:Y:S05]  /*5f40*/  @!P1 BRA `(.L_x_111) ;  /* 0x0000000000289947 */ /* 0x000fea0003800000 */
[----:B------:R-:W-:Y:S02]  /*5f50*/  ULDC UR8, c[0x0][0x734] ;  /* 0x0001cd0000087ab9 */ /* 0x000fe40000000800 */
[----:B------:R-:W-:-:S05]  /*5f60*/  IADD3 R5, P1, R2, UR8, RZ ;  /* 0x0000000802057c10 */ /* 0x000fca000ff3e0ff */
[----:B------:R-:W-:-:S04]  /*5f70*/  IMAD.X R21, RZ, RZ, R3, P1 ;  /* 0x000000ffff157224 */ /* 0x000fc800008e0603 */
[----:B------:R-:W-:-:S04]  /*5f80*/  IMAD.WIDE.U32 R10, R21, UR6, RZ ;  /* 0x00000006150a7c25 */ /* 0x000fc8000f8e00ff */
[----:B------:R-:W-:-:S04]  /*5f90*/  IMAD.WIDE.U32 R10, P1, R5, UR7, R10 ;  /* 0x00000007050a7c25 */ /* 0x000fc8000f82000a */
[----:B------:R-:W-:-:S04]  /*5fa0*/  IMAD.WIDE.U32 R4, R5, UR6, RZ ;  /* 0x0000000605047c25 */ /* 0x000fc8000f8e00ff */
[----:B------:R-:W-:Y:S01]  /*5fb0*/  IMAD.MOV.U32 R4, RZ, RZ, R11 ;  /* 0x000000ffff047224 */ /* 0x000fe200078e000b */
[----:B------:R-:W-:Y:S01]  /*5fc0*/  IADD3 RZ, P4, R5, R10, RZ ;  /* 0x0000000a05ff7210 */ /* 0x000fe20007f9e0ff */
[----:B------:R-:W-:-:S04]  /*5fd0*/  IMAD.X R5, RZ, RZ, RZ, P1 ;  /* 0x000000ffff057224 */ /* 0x000fc800008e06ff */
[----:B------:R-:W-:-:S08]  /*5fe0*/  IMAD.WIDE.U32.X R4, R21, UR7, R4, P4 ;  /* 0x0000000715047c25 */ /* 0x000fd0000a0e0404 */
.L_x_111:
[--C-:B------:R-:W-:Y:S01]  /*5ff0*/  SHF.R.U64 R18, R4, UR9, R5.reuse ;  /* 0x0000000904127c19 */ /* 0x100fe20008001205 */
[----:B------:R-:W-:Y:S01]  /*6000*/  FMUL R20, R20, UR10 ;  /* 0x0000000a14147c20 */ /* 0x000fe20008400000 */
[----:B------:R-:W0:Y:S01]  /*6010*/  LDC R21, c[0x0][0x144] ;  /* 0x00005100ff157b82 */ /* 0x000e220000000800 */
[----:B-1----:R-:W-:Y:S01]  /*6020*/  I2FP.F32.U32 R10, R19 ;  /* 0x00000013000a7245 */ /* 0x002fe20000201000 */
[----:B------:R-:W-:Y:S01]  /*6030*/  ULDC UR8, c[0x0][0x154] ;  /* 0x0000550000087ab9 */ /* 0x000fe20000000800 */
[----:B------:R-:W-:Y:S01]  /*6040*/  SHF.R.U32.HI R4, RZ, UR9, R5 ;  /* 0x00000009ff047c19 */ /* 0x000fe20008011605 */
[----:B------:R-:W-:Y:S01]  /*6050*/  ULDC.64 UR6, c[0x0][0x720] ;  /* 0x0001c80000067ab9 */ /* 0x000fe20000000a00 */
[----:B------:R-:W-:Y:S01]  /*6060*/  IADD3 R5, P1, RZ, -R18, RZ ;  /* 0x80000012ff057210 */ /* 0x000fe20007f3e0ff */
[----:B------:R-:W1:Y:S01]  /*6070*/  F2I.U32.TRUNC.NTZ R20, R20 ;  /* 0x0000001400147305 */ /* 0x000e62000020f000 */
[----:B------:R-:W-:Y:S01]  /*6080*/  FMUL R10, R10, UR8 ;  /* 0x000000080a0a7c20 */ /* 0x000fe20008400000 */
[----:B------:R-:W2:Y:S01]  /*6090*/  LDC R22, c[0x0][0x148] ;  /* 0x00005200ff167b82 */ /* 0x000ea20000000800 */
[----:B------:R-:W-:Y:S01]  /*60a0*/  ULDC.64 UR8, c[0x0][0x740] ;  /* 0x0001d00000087ab9 */ /* 0x000fe20000000a00 */
[----:B------:R-:W-:Y:S01]  /*60b0*/  IMAD.X R4, RZ, RZ, ~R4, P1 ;  /* 0x000000ffff047224 */ /* 0x000fe200008e0e04 */
[----:B------:R-:W-:-:S03]  /*60c0*/  ISETP.NE.U32.AND P1, PT, RZ, UR8, PT ;  /* 0x00000008ff007c0c */ /* 0x000fc6000bf25070 */
[----:B------:R-:W-:Y:S01]  /*60d0*/  IMAD R4, R4, UR6, RZ ;  /* 0x0000000604047c24 */ /* 0x000fe2000f8e02ff */
[----:B------:R-:W3:Y:S01]  /*60e0*/  F2I.U32.TRUNC.NTZ R10, R10 ;  /* 0x0000000a000a7305 */ /* 0x000ee2000020f000 */
[----:B------:R-:W-:Y:S02]  /*60f0*/  ISETP.NE.AND.EX P1, PT, RZ, UR9, PT, P1 ;  /* 0x00000009ff007c0c */ /* 0x000fe4000bf25310 */
[C---:B------:R-:W-:Y:S02]  /*6100*/  IMAD R11, R5.reuse, UR7, R4 ;  /* 0x00000007050b7c24 */ /* 0x040fe4000f8e0204 */
[----:B------:R-:W-:Y:S01]  /*6110*/  IMAD.WIDE.U32 R4, R5, UR6, R2 ;  /* 0x0000000605047c25 */ /* 0x000fe2000f8e0002 */
[----:B------:R-:W-:-:S03]  /*6120*/  ULDC UR6, c[0x0][0x718] ;  /* 0x0001c60000067ab9 */ /* 0x000fc60000000800 */
[----:B-1----:R-:W-:Y:S02]  /*6130*/  IMAD.MOV R20, RZ, RZ, -R20 ;  /* 0x000000ffff147224 */ /* 0x002fe400078e0a14 */
[----:B------:R-:W-:Y:S02]  /*6140*/  IMAD.IADD R5, R5, 0x1, R11 ;  /* 0x0000000105057824 */ /* 0x000fe400078e020b */
[----:B0-----:R-:W-:-:S03]  /*6150*/  IMAD R0, R21, R20, R0 ;  /* 0x0000001415007224 */ /* 0x001fc600078e0200 */
[--C-:B------:R-:W-:Y:S01]  /*6160*/  SHF.R.U64 R20, R4, UR6, R5.reuse ;  /* 0x0000000604147c19 */ /* 0x100fe20008001205 */
[----:B---3--:R-:W-:Y:S01]  /*6170*/  IMAD.MOV R4, RZ, RZ, -R10 ;  /* 0x000000ffff047224 */ /* 0x008fe200078e0a0a */
[----:B------:R-:W-:Y:S01]  /*6180*/  SHF.R.U32.HI R5, RZ, UR6, R5 ;  /* 0x00000006ff057c19 */ /* 0x000fe20008011605 */
[----:B------:R-:W-:Y:S02]  /*6190*/  ULDC UR6, c[0x0][0x708] ;  /* 0x0001c20000067ab9 */ /* 0x000fe40000000800 */
[----:B--2---:R-:W-:Y:S01]  /*61a0*/  @P3 IMAD R0, R22, R4, R19 ;  /* 0x0000000416003224 */ /* 0x004fe200078e0213 */
[--C-:B------:R-:W-:Y:S02]  /*61b0*/  SHF.R.U64 R22, R20, UR6, R5.reuse ;  /* 0x0000000614167c19 */ /* 0x100fe40008001205 */
[----:B------:R-:W-:Y:S01]  /*61c0*/  SHF.R.U32.HI R5, RZ, UR6, R5 ;  /* 0x00000006ff057c19 */ /* 0x000fe20008011605 */
[----:B------:R-:W-:-:S03]  /*61d0*/  ULDC UR6, c[0x0][0x758] ;  /* 0x0001d60000067ab9 */ /* 0x000fc60000000800 */
[--C-:B------:R-:W-:Y:S02]  /*61e0*/  SHF.R.U64 R19, R22, UR6, R5.reuse ;  /* 0x0000000616137c19 */ /* 0x100fe40008001205 */
[----:B------:R-:W-:-:S03]  /*61f0*/  SHF.R.U32.HI R21, RZ, UR6, R5 ;  /* 0x00000006ff157c19 */ /* 0x000fc60008011605 */
[----:B------:R-:W-:Y:S02]  /*6200*/  IMAD.MOV.U32 R10, RZ, RZ, R19 ;  /* 0x000000ffff0a7224 */ /* 0x000fe400078e0013 */
[----:B------:R-:W-:Y:S01]  /*6210*/  IMAD.MOV.U32 R5, RZ, RZ, R21 ;  /* 0x000000ffff057224 */ /* 0x000fe200078e0015 */
[----:B------:R-:W-:Y:S06]  /*6220*/  @!P1 BRA `(.L_x_112) ;  /* 0x00000000002c9947 */ /* 0x000fec0003800000 */
        /* <DEDUP_REMOVED lines=9> */
[----:B------:R-:W-:-:S04]  /*62c0*/  IMAD.WIDE.U32.X R4, R21, UR9, R4, P4 ;  /* 0x0000000915047c25 */ /* 0x000fc8000a0e0404 */
[----:B------:R-:W-:-:S07]  /*62d0*/  IMAD.MOV.U32 R10, RZ, RZ, R4 ;  /* 0x000000ffff0a7224 */ /* 0x000fce00078e0004 */
.L_x_112:
[----:B------:R-:W-:Y:S01]  /*62e0*/  ULDC UR6, c[0x0][0x748] ;  /* 0x0001d20000067ab9 */ /* 0x000fe20000000800 */
[----:B------:R-:W-:Y:S01]  /*62f0*/  LOP3.LUT R4, R22, UR15, RZ, 0xc0, !PT ;  /* 0x0000000f16047c12 */ /* 0x000fe2000f8ec0ff */
[----:B------:R-:W-:Y:S01]  /*6300*/  ULDC UR7, c[0x0][0x710] ;  /* 0x0001c40000077ab9 */ /* 0x000fe20000000800 */
[----:B------:R-:W-:Y:S01]  /*6310*/  SHF.R.U64 R5, R10, UR6, R5 ;  /* 0x000000060a057c19 */ /* 0x000fe20008001205 */
[----:B------:R-:W-:Y:S01]  /*6320*/  ULDC UR6, c[0x0][0x738] ;  /* 0x0001ce0000067ab9 */ /* 0x000fe20000000800 */
[----:B------:R-:W-:-:S03]  /*6330*/  LOP3.LUT R20, R20, UR4, RZ, 0xc0, !PT ;  /* 0x0000000414147c12 */ /* 0x000fc6000f8ec0ff */
[----:B------:R-:W-:Y:S02]  /*6340*/  IMAD.MOV R10, RZ, RZ, -R5 ;  /* 0x000000ffff0a7224 */ /* 0x000fe400078e0a05 */
[----:B------:R-:W-:Y:S02]  /*6350*/  IMAD R5, R5, UR5, R4 ;  /* 0x0000000505057c24 */ /* 0x000fe4000f8e0204 */
[----:B------:R-:W-:Y:S01]  /*6360*/  IMAD R19, R10, UR6, R19 ;  /* 0x000000060a137c24 */ /* 0x000fe2000f8e0213 */
[----:B------:R-:W-:Y:S01]  /*6370*/  ULDC UR6, c[0x0][0x700] ;  /* 0x0001c00000067ab9 */ /* 0x000fe20000000800 */
[----:B------:R-:W-:Y:S02]  /*6380*/  IMAD R0, R5, UR7, R0 ;  /* 0x0000000705007c24 */ /* 0x000fe4000f8e0200 */
[----:B------:R-:W-:Y:S02]  /*6390*/  IMAD R19, R19, UR6, R20 ;  /* 0x0000000613137c24 */ /* 0x000fe4000f8e0214 */
[----:B------:R-:W-:-:S02]  /*63a0*/  IMAD.MOV.U32 R10, RZ, RZ, 0x1 ;  /* 0x00000001ff0a7424 */ /* 0x000fc400078e00ff */
[----:B------:R-:W-:Y:S01]  /*63b0*/  IMAD.MOV.U32 R5, RZ, RZ, R18 ;  /* 0x000000ffff057224 */ /* 0x000fe200078e0012 */
[----:B------:R-:W-:Y:S02]  /*63c0*/  SEL R4, R19, R0, !P3 ;  /* 0x0000000013047207 */ /* 0x000fe40005800000 */
[----:B------:R-:W-:-:S07]  /*63d0*/  SEL R0, R0, R19, !P3 ;  /* 0x0000001300007207 */ /* 0x000fce0005800000 */
.L_x_110:
[----:B------:R-:W-:Y:S05]  /*63e0*/  BSYNC B1 ;  /* 0x0000000000017941 */ /* 0x000fea0003800000 */
.L_x_109:
[----:B------:R-:W-:-:S13]  /*63f0*/  LOP3.LUT P1, RZ, R10, 0xff, RZ, 0xc0, !PT ;  /* 0x000000ff0aff7812 */ /* 0x000fda000782c0ff */
[----:B------:R-:W-:Y:S05]  /*6400*/  @P1 BRA `(.L_x_113) ;  /* 0xfffffff000fc1947 */ /* 0x000fea000383ffff */
[----:B------:R-:W-:Y:S05]  /*6410*/  BSYNC B0 ;  /* 0x0000000000007941 */ /* 0x000fea0003800000 */
.L_x_101:
[----:B------:R-:W-:-:S03]  /*6420*/  UMOV UR6, 0xffffffff ;  /* 0xffffffff00067882 */ /* 0x000fc60000000000 */
[----:B------:R-:W-:Y:S05]  /*6430*/  BRA.DIV UR6, `(.L_x_114) ;  /* 0x00000016066c7947 */ /* 0x000fea000b800000 */
[----:B------:R-:W-:-:S13]  /*6440*/  ELECT P0, URZ, PT ;  /* 0x00000000003f782f */ /* 0x000fda0003800000 */
.L_x_160:
[----:B------:R-:W-:Y:S04]  /*6450*/  BSSY B0, `(.L_x_115) ;  /* 0x0000139000007945 */ /* 0x000fe80003800000 */
[----:B------:R-:W-:Y:S05]  /*6460*/  @!P0 BRA `(.L_x_116) ;  /* 0x0000001000dc8947 */ /* 0x000fea0003800000 */
[----:B------:R-:W-:-:S04]  /*6470*/  LOP3.LUT R6, R6, 0x2, RZ, 0xfc, !PT ;  /* 0x0000000206067812 */ /* 0x000fc800078efcff */
[----:B------:R-:W-:-:S13]  /*6480*/  ISETP.NE.AND P0, PT, R6, 0x3, PT ;  /* 0x000000030600780c */ /* 0x000fda0003f05270 */
[----:B------:R-:W-:Y:S05]  /*6490*/  @!P0 BRA `(.L_x_117) ;  /* 0x0000000000048947 */ /* 0x000fea0003800000 */
[----:B------:R-:W-:Y:S01]  /*64a0*/  BPT.TRAP 0x1 ;  /* 0x000000040000795c */ /* 0x000fe20000300000 */
.L_x_117:
[----:B------:R-:W0:Y:S01]  /*64b0*/  S2R R3, SR_CgaCtaId ;  /* 0x0000000000037919 */ /* 0x000e220000008800 */
[----:B------:R-:W-:-:S04]  /*64c0*/  MOV R0, 0x400 ;  /* 0x0000040000007802 */ /* 0x000fc80000000f00 */
[----:B0-----:R-:W-:Y:S02]  /*64d0*/  LEA R0, R3, R0, 0x18 ;  /* 0x0000000003007211 */ /* 0x001fe400078ec0ff */
[----:B------:R-:W-:-:S03]  /*64e0*/  SHF.L.U32 R3, R7, 0x1f, RZ ;  /* 0x0000001f07037819 */ /* 0x000fc600000006ff */
[----:B------:R-:W-:-:S04]  /*64f0*/  VIADD R0, R0, 0x110 ;  /* 0x0000011000007836 */ /* 0x000fc80000000000 */
[C---:B------:R-:W-:Y:S02]  /*6500*/  IMAD R6, R13.reuse, 0x8, R0 ;  /* 0x000000080d067824 */ /* 0x040fe400078e0200 */
[----:B------:R-:W-:Y:S02]  /*6510*/  VIADD R13, R13, 0x1 ;  /* 0x000000010d0d7836 */ /* 0x000fe40000000000 */
[----:B------:R-:W0:Y:S03]  /*6520*/  SYNCS.PHASECHK.TRANS64.TRYWAIT P0, [R6+URZ], R3 ;  /* 0x00000003060075a7 */ /* 0x000e26000800017f */
[----:B------:R-:W-:-:S04]  /*6530*/  ISETP.NE.AND P1, PT, R13, 0x22, PT ;  /* 0x000000220d00780c */ /* 0x000fc80003f25270 */
[----:B------:R-:W-:Y:S02]  /*6540*/  SEL R2, RZ, 0x1, P1 ;  /* 0x00000001ff027807 */ /* 0x000fe40000800000 */
[----:B------:R-:W-:Y:S02]  /*6550*/  SEL R13, R13, RZ, P1 ;  /* 0x000000ff0d0d7207 */ /* 0x000fe40000800000 */
[----:B------:R-:W-:-:S03]  /*6560*/  LOP3.LUT R8, R7, R2, RZ, 0x3c, !PT ;  /* 0x0000000207087212 */ /* 0x000fc600078e3cff */
[----:B------:R-:W-:Y:S01]  /*6570*/  IMAD R7, R13, 0x8, R0 ;  /* 0x000000080d077824 */ /* 0x000fe200078e0200 */
[----:B------:R-:W-:Y:S01]  /*6580*/  SHF.L.U32 R4, R8, 0x1f, RZ ;  /* 0x0000001f08047819 */ /* 0x000fe200000006ff */
[----:B0-----:R-:W-:Y:S06]  /*6590*/  @!P0 BRA `(.L_x_118) ;  /* 0x0000001400388947 */ /* 0x001fec0003800000 */
.L_x_161:
[----:B------:R-:W1:Y:S01]  /*65a0*/  SYNCS.PHASECHK.TRANS64.TRYWAIT P0, [R7+URZ], R4 ;  /* 0x00000004070075a7 */ /* 0x000e62000800017f */
[----:B------:R-:W-:-:S05]  /*65b0*/  VIADD R2, R13, 0x1 ;  /* 0x000000010d027836 */ /* 0x000fca0000000000 */
[----:B------:R-:W-:-:S04]  /*65c0*/  ISETP.NE.AND P1, PT, R2, 0x22, PT ;  /* 0x000000220200780c */ /* 0x000fc80003f25270 */
[----:B0-----:R-:W-:Y:S02]  /*65d0*/  SEL R3, RZ, 0x1, P1 ;  /* 0x00000001ff037807 */ /* 0x001fe40000800000 */
[----:B------:R-:W-:Y:S02]  /*65e0*/  SEL R9, R2, RZ, P1 ;  /* 0x000000ff02097207 */ /* 0x000fe40000800000 */
[----:B------:R-:W-:-:S03]  /*65f0*/  LOP3.LUT R8, R8, R3, RZ, 0x3c, !PT ;  /* 0x0000000308087212 */ /* 0x000fc600078e3cff */
[----:B------:R-:W-:Y:S01]  /*6600*/  IMAD R6, R9, 0x8, R0 ;  /* 0x0000000809067824 */ /* 0x000fe200078e0200 */
[----:B------:R-:W-:Y:S01]  /*6610*/  SHF.L.U32 R5, R8, 0x1f, RZ ;  /* 0x0000001f08057819 */ /* 0x000fe200000006ff */
[----:B-1----:R-:W-:Y:S06]  /*6620*/  @!P0 BRA `(.L_x_119) ;  /* 0x0000001400288947 */ /* 0x002fec0003800000 */
.L_x_162:
[----:B------:R-:W1:Y:S01]  /*6630*/  SYNCS.PHASECHK.TRANS64.TRYWAIT P0, [R6+URZ], R5 ;  /* 0x00000005060075a7 */ /* 0x000e62000800017f */
[----:B------:R-:W-:-:S05]  /*6640*/  VIADD R2, R9, 0x1 ;  /* 0x0000000109027836 */ /* 0x000fca0000000000 */
[----:B------:R-:W-:-:S04]  /*6650*/  ISETP.NE.AND P1, PT, R2, 0x22, PT ;  /* 0x000000220200780c */ /* 0x000fc80003f25270 */
[----:B------:R-:W-:Y:S02]  /*6660*/  SEL R3, RZ, 0x1, P1 ;  /* 0x00000001ff037807 */ /* 0x000fe40000800000 */
[----:B0-----:R-:W-:Y:S02]  /*6670*/  SEL R7, R2, RZ, P1 ;  /* 0x000000ff02077207 */ /* 0x001fe40000800000 */
[----:B------:R-:W-:-:S03]  /*6680*/  LOP3.LUT R8, R8, R3, RZ, 0x3c, !PT ;  /* 0x0000000308087212 */ /* 0x000fc600078e3cff */
[----:B------:R-:W-:Y:S01]  /*6690*/  IMAD R9, R7, 0x8, R0 ;  /* 0x0000000807097824 */ /* 0x000fe200078e0200 */
[----:B------:R-:W-:Y:S01]  /*66a0*/  SHF.L.U32 R4, R8, 0x1f, RZ ;  /* 0x0000001f08047819 */ /* 0x000fe200000006ff */
[----:B-1----:R-:W-:Y:S06]  /*66b0*/  @!P0 BRA `(.L_x_120) ;  /* 0x0000001400188947 */ /* 0x002fec0003800000 */
.L_x_163:
[----:B------:R-:W1:Y:S01]  /*66c0*/  SYNCS.PHASECHK.TRANS64.TRYWAIT P0, [R9+URZ], R4 ;  /* 0x00000004090075a7 */ /* 0x000e62000800017f */
[----:B------:R-:W-:-:S05]  /*66d0*/  VIADD R2, R7, 0x1 ;  /* 0x0000000107027836 */ /* 0x000fca0000000000 */
[----:B------:R-:W-:-:S04]  /*66e0*/  ISETP.NE.AND P1, PT, R2, 0x22, PT ;  /* 0x000000220200780c */ /* 0x000fc80003f25270 */
[----:B------:R-:W-:Y:S02]  /*66f0*/  SEL R3, RZ, 0x1, P1 ;  /* 0x00000001ff037807 */ /* 0x000fe40000800000 */
[----:B------:R-:W-:Y:S02]  /*6700*/  SEL R7, R2, RZ, P1 ;  /* 0x000000ff02077207 */ /* 0x000fe40000800000 */
[----:B------:R-:W-:-:S03]  /*6710*/  LOP3.LUT R8, R8, R3, RZ, 0x3c, !PT ;  /* 0x0000000308087212 */ /* 0x000fc600078e3cff */
[----:B0-----:R-:W-:Y:S01]  /*6720*/  IMAD R6, R7, 0x8, R0 ;  /* 0x0000000807067824 */ /* 0x001fe200078e0200 */
[----:B------:R-:W-:Y:S01]  /*6730*/  SHF.L.U32 R5, R8, 0x1f, RZ ;  /* 0x0000001f08057819 */ /* 0x000fe200000006ff */
[----:B-1----:R-:W-:Y:S06]  /*6740*/  @!P0 BRA `(.L_x_121) ;  /* 0x0000001400088947 */ /* 0x002fec0003800000 */
.L_x_164:
        /* <DEDUP_REMOVED lines=9> */
.L_x_165:
        /* <DEDUP_REMOVED lines=9> */
.L_x_166:
        /* <DEDUP_REMOVED lines=9> */
.L_x_167:
        /* <DEDUP_REMOVED lines=9> */
.L_x_168:
        /* <DEDUP_REMOVED lines=9> */
.L_x_169:
        /* <DEDUP_REMOVED lines=9> */
.L_x_170:
        /* <DEDUP_REMOVED lines=9> */
.L_x_171:
        /* <DEDUP_REMOVED lines=9> */
.L_x_172:
        /* <DEDUP_REMOVED lines=9> */
.L_x_173:
        /* <DEDUP_REMOVED lines=9> */
.L_x_174:
        /* <DEDUP_REMOVED lines=9> */
.L_x_175:
        /* <DEDUP_REMOVED lines=9> */
.L_x_176:
        /* <DEDUP_REMOVED lines=9> */
.L_x_177:
        /* <DEDUP_REMOVED lines=9> */
.L_x_178:
        /* <DEDUP_REMOVED lines=9> */
.L_x_179:
        /* <DEDUP_REMOVED lines=9> */
.L_x_180:
        /* <DEDUP_REMOVED lines=9> */
.L_x_181:
        /* <DEDUP_REMOVED lines=9> */
.L_x_182:
        /* <DEDUP_REMOVED lines=9> */
.L_x_183:
        /* <DEDUP_REMOVED lines=9> */
.L_x_184:
        /* <DEDUP_REMOVED lines=9> */
.L_x_185:
        /* <DEDUP_REMOVED lines=9> */
.L_x_186:
        /* <DEDUP_REMOVED lines=9> */
.L_x_187:
        /* <DEDUP_REMOVED lines=9> */
.L_x_188:
        /* <DEDUP_REMOVED lines=9> */
.L_x_189:
        /* <DEDUP_REMOVED lines=9> */
.L_x_190:
        /* <DEDUP_REMOVED lines=9> */
.L_x_191:
        /* <DEDUP_REMOVED lines=9> */
.L_x_192:
[----:B------:R-:W1:Y:S01]  /*7710*/  SYNCS.PHASECHK.TRANS64.TRYWAIT P0, [R6+URZ], R5 ;  /* 0x00000005060075a7 */ /* 0x000e62000800017f */
[----:B------:R-:W-:-:S05]  /*7720*/  VIADD R2, R7, 0x1 ;  /* 0x0000000107027836 */ /* 0x000fca0000000000 */
[----:B------:R-:W-:-:S04]  /*7730*/  ISETP.NE.AND P1, PT, R2, 0x22, PT ;  /* 0x000000220200780c */ /* 0x000fc80003f25270 */
[----:B0-----:R-:W-:Y:S02]  /*7740*/  SEL R4, RZ, 0x1, P1 ;  /* 0x00000001ff047807 */ /* 0x001fe40000800000 */
[----:B------:R-:W-:Y:S02]  /*7750*/  SEL R3, R2, RZ, P1 ;  /* 0x000000ff02037207 */ /* 0x000fe40000800000 */
[----:B------:R-:W-:Y:S01]  /*7760*/  LOP3.LUT R4, R11, R4, RZ, 0x3c, !PT ;  /* 0x000000040b047212 */ /* 0x000fe200078e3cff */
[----:B-1----:R-:W-:Y:S06]  /*7770*/  @!P0 BRA `(.L_x_150) ;  /* 0x0000000c00408947 */ /* 0x002fec0003800000 */
.L_x_193:
[----:B------:R-:W-:Y:S01]  /*7780*/  IMAD R3, R3, 0x8, R0 ;  /* 0x0000000803037824 */ /* 0x000fe200078e0200 */
[----:B------:R-:W-:-:S07]  /*7790*/  SHF.L.U32 R0, R4, 0x1f, RZ ;  /* 0x0000001f04007819 */ /* 0x000fce00000006ff */
.L_x_151:
[----:B-1----:R1:W2:Y:S02]  /*77a0*/  SYNCS.PHASECHK.TRANS64.TRYWAIT P0, [R3+URZ], R0 ;  /* 0x00000000030075a7 */ /* 0x0022a4000800017f */
[----:B--2---:R-:W-:Y:S05]  /*77b0*/  @!P0 NANOSLEEP.SYNCS 0x989680 ;  /* 0x009896800000895d */ /* 0x004fea0003900000 */
[----:B------:R-:W2:Y:S02]  /*77c0*/  @!P0 SYNCS.PHASECHK.TRANS64 P0, [R3+URZ], R0 ;  /* 0x00000000030085a7 */ /* 0x000ea4000800007f */
[----:B--2---:R-:W-:Y:S05]  /*77d0*/  @!P0 BRA `(.L_x_151) ;  /* 0xfffffffc00f08947 */ /* 0x004fea000383ffff */
.L_x_116:
[----:B------:R-:W-:Y:S05]  /*77e0*/  BSYNC B0 ;  /* 0x0000000000007941 */ /* 0x000fea0003800000 */
.L_x_115:
[----:B------:R-:W-:Y:S05]  /*77f0*/  EXIT ;  /* 0x000000000000794d */ /* 0x000fea0003800000 */
.L_x_20:
[----:B0-----:R-:W-:-:S04]  /*7800*/  IMAD.U32 R25, RZ, RZ, UR16 ;  /* 0x00000010ff197e24 */ /* 0x001fc8000f8e00ff */
[----:B------:R0:W1:Y:S03]  /*7810*/  SYNCS.PHASECHK.TRANS64.TRYWAIT P0, [R25+URZ+-0x8], R24 ;  /* 0xfffff818190075a7 */ /* 0x000066000800017f */
[----:B-1----:R-:W-:Y:S05]  /*7820*/  @!P0 NANOSLEEP.SYNCS 0x989680 ;  /* 0x009896800000895d */ /* 0x002fea0003900000 */
[----:B------:R-:W1:Y:S02]  /*7830*/  @!P0 SYNCS.PHASECHK.TRANS64 P0, [R25+URZ+-0x8], R24 ;  /* 0xfffff818190085a7 */ /* 0x000e64000800007f */
[----:B-1----:R-:W-:Y:S05]  /*7840*/  @!P0 BRA `(.L_x_20) ;  /* 0xfffffffc00ec8947 */ /* 0x002fea000383ffff */
[----:B------:R-:W-:Y:S05]  /*7850*/  BRA `(.L_x_152) ;  /* 0xffffffa400087947 */ /* 0x000fea000383ffff */
.L_x_25:
[----:B-1----:R-:W-:-:S04]  /*7860*/  IMAD.U32 R115, RZ, RZ, UR8 ;  /* 0x00000008ff737e24 */ /* 0x002fc8000f8e00ff */
[----:B------:R1:W4:Y:S03]  /*7870*/  SYNCS.PHASECHK.TRANS64.TRYWAIT P0, [R115+URZ], R72 ;  /* 0x00000048730075a7 */ /* 0x000326000800017f */
[----:B----4-:R-:W-:Y:S05]  /*7880*/  @!P0 NANOSLEEP.SYNCS 0x989680 ;  /* 0x009896800000895d */ /* 0x010fea0003900000 */
[----:B------:R-:W4:Y:S02]  /*7890*/  @!P0 SYNCS.PHASECHK.TRANS64 P0, [R115+URZ], R72 ;  /* 0x00000048730085a7 */ /* 0x000f24000800007f */
[----:B----4-:R-:W-:Y:S05]  /*78a0*/  @!P0 BRA `(.L_x_25) ;  /* 0xfffffffc00ec8947 */ /* 0x010fea000383ffff */
[----:B------:R-:W-:Y:S05]  /*78b0*/  BRA `(.L_x_24) ;  /* 0xffffffa800007947 */ /* 0x000fea000383ffff */
.L_x_31:
[----:B0-----:R-:W-:-:S04]  /*78c0*/  IMAD.U32 R25, RZ, RZ, UR16 ;  /* 0x00000010ff197e24 */ /* 0x001fc8000f8e00ff */
[----:B------:R0:W4:Y:S03]  /*78d0*/  SYNCS.PHASECHK.TRANS64.TRYWAIT P0, [R25+URZ+0x8], R66 ;  /* 0x00000842190075a7 */ /* 0x000126000800017f */
[----:B----4-:R-:W-:Y:S05]  /*78e0*/  @!P0 NANOSLEEP.SYNCS 0x989680 ;  /* 0x009896800000895d */ /* 0x010fea0003900000 */
[----:B------:R-:W4:Y:S02]  /*78f0*/  @!P0 SYNCS.PHASECHK.TRANS64 P0, [R25+URZ+0x8], R66 ;  /* 0x00000842190085a7 */ /* 0x000f24000800007f */
[----:B----4-:R-:W-:Y:S05]  /*7900*/  @!P0 BRA `(.L_x_31) ;  /* 0xfffffffc00ec8947 */ /* 0x010fea000383ffff */
[----:B------:R-:W-:Y:S05]  /*7910*/  BRA `(.L_x_153) ;  /* 0xffffffac00e07947 */ /* 0x000fea000383ffff */
.L_x_102:
[----:B------:R-:W-:Y:S01]  /*7920*/  BSSY B1, `(.L_x_154) ;  /* 0x0000006000017945 */ /* 0x000fe20003800000 */
[----:B------:R-:W-:-:S07]  /*7930*/  IMAD.MOV.U32 R10, RZ, RZ, -0x1 ;  /* 0xffffffffff0a7424 */ /* 0x000fce00078e00ff */
[----:B------:R-:W-:Y:S05]  /*7940*/  WARPSYNC.COLLECTIVE R10, `(.L_x_155) ;  /* 0x000000000a0c7348 */ /* 0x000fea0003c00000 */
[----:B------:R-:W-:Y:S02]  /*7950*/  ELECT P1, UR62, PT ;  /* 0x00000000003e782f */ /* 0x000fe40003820000 */
[----:B------:R-:W-:Y:S01]  /*7960*/  MOV R10, UR62 ;  /* 0x0000003e000a7c02 */ /* 0x000fe20008000f00 */
[----:B------:R-:W-:Y:S10]  /*7970*/  ENDCOLLECTIVE ;  /* 0x000000000000791b */ /* 0x000ff40003800000 */
.L_x_155:
[----:B------:R-:W-:Y:S05]  /*7980*/  BSYNC B1 ;  /* 0x0000000000017941 */ /* 0x000fea0003800000 */
.L_x_154:
[----:B------:R-:W-:Y:S05]  /*7990*/  BRA `(.L_x_156) ;  /* 0xffffffdc00a47947 */ /* 0x000fea000383ffff */
.L_x_105:
[----:B0-----:R0:W1:Y:S02]  /*79a0*/  SYNCS.PHASECHK.TRANS64.TRYWAIT P1, [R19+URZ+0x110], R10 ;  /* 0x0001100a130075a7 */ /* 0x001064000802017f */
[----:B-1----:R-:W-:Y:S05]  /*79b0*/  @!P1 NANOSLEEP.SYNCS 0x989680 ;  /* 0x009896800000995d */ /* 0x002fea0003900000 */
[----:B------:R-:W1:Y:S02]  /*79c0*/  @!P1 SYNCS.PHASECHK.TRANS64 P1, [R19+URZ+0x110], R10 ;  /* 0x0001100a130095a7 */ /* 0x000e64000802007f */
[----:B-1----:R-:W-:Y:S05]  /*79d0*/  @!P1 BRA `(.L_x_105) ;  /* 0xfffffffc00f09947 */ /* 0x002fea000383ffff */
[----:B------:R-:W-:Y:S05]  /*79e0*/  BRA `(.L_x_157) ;  /* 0xffffffdc00e07947 */ /* 0x000fea000383ffff */
.L_x_114:
[----:B------:R-:W-:Y:S01]  /*79f0*/  BSSY B0, `(.L_x_158) ;  /* 0x0000006000007945 */ /* 0x000fe20003800000 */
[----:B------:R-:W-:-:S07]  /*7a00*/  IMAD.MOV.U32 R10, RZ, RZ, -0x1 ;  /* 0xffffffffff0a7424 */ /* 0x000fce00078e00ff */
[----:B------:R-:W-:Y:S05]  /*7a10*/  WARPSYNC.COLLECTIVE R10, `(.L_x_159) ;  /* 0x000000000a0c7348 */ /* 0x000fea0003c00000 */
[----:B------:R-:W-:Y:S02]  /*7a20*/  ELECT P1, UR62, PT ;  /* 0x00000000003e782f */ /* 0x000fe40003820000 */
[----:B------:R-:W-:Y:S01]  /*7a30*/  MOV R10, UR62 ;  /* 0x0000003e000a7c02 */ /* 0x000fe20008000f00 */
[----:B------:R-:W-:Y:S10]  /*7a40*/  ENDCOLLECTIVE ;  /* 0x000000000000791b */ /* 0x000ff40003800000 */
.L_x_159:
[----:B------:R-:W-:Y:S05]  /*7a50*/  BSYNC B0 ;  /* 0x0000000000007941 */ /* 0x000fea0003800000 */
.L_x_158:
[----:B------:R-:W-:Y:S01]  /*7a60*/  PLOP3.LUT P0, PT, P1, PT, PT, 0x80, 0x0 ;  /* 0x000000000000781c */ /* 0x000fe20000f0f070 */
[----:B------:R-:W-:-:S12]  /*7a70*/  BRA `(.L_x_160) ;  /* 0xffffffe800747947 */ /* 0x000fd8000383ffff */
.L_x_118:
[----:B0-----:R0:W1:Y:S02]  /*7a80*/  SYNCS.PHASECHK.TRANS64.TRYWAIT P0, [R6+URZ], R3 ;  /* 0x00000003060075a7 */ /* 0x001064000800017f */
[----:B-1----:R-:W-:Y:S05]  /*7a90*/  @!P0 NANOSLEEP.SYNCS 0x989680 ;  /* 0x009896800000895d */ /* 0x002fea0003900000 */
[----:B------:R-:W1:Y:S02]  /*7aa0*/  @!P0 SYNCS.PHASECHK.TRANS64 P0, [R6+URZ], R3 ;  /* 0x00000003060085a7 */ /* 0x000e64000800007f */
[----:B-1----:R-:W-:Y:S05]  /*7ab0*/  @!P0 BRA `(.L_x_118) ;  /* 0xfffffffc00f08947 */ /* 0x002fea000383ffff */
[----:B------:R-:W-:Y:S05]  /*7ac0*/  BRA `(.L_x_161) ;  /* 0xffffffe800b47947 */ /* 0x000fea000383ffff */
.L_x_119:
[----:B0-----:R0:W1:Y:S02]  /*7ad0*/  SYNCS.PHASECHK.TRANS64.TRYWAIT P0, [R7+URZ], R4 ;  /* 0x00000004070075a7 */ /* 0x001064000800017f */
[----:B-1----:R-:W-:Y:S05]  /*7ae0*/  @!P0 NANOSLEEP.SYNCS 0x989680 ;  /* 0x009896800000895d */ /* 0x002fea0003900000 */
[----:B------:R-:W1:Y:S02]  /*7af0*/  @!P0 SYNCS.PHASECHK.TRANS64 P0, [R7+URZ], R4 ;  /* 0x00000004070085a7 */ /* 0x000e64000800007f */
[----:B-1----:R-:W-:Y:S05]  /*7b00*/  @!P0 BRA `(.L_x_119) ;  /* 0xfffffffc00f08947 */ /* 0x002fea000383ffff */
[----:B------:R-:W-:Y:S05]  /*7b10*/  BRA `(.L_x_162) ;  /* 0xffffffe800c47947 */ /* 0x000fea000383ffff */
.L_x_120:
[----:B0-----:R0:W1:Y:S02]  /*7b20*/  SYNCS.PHASECHK.TRANS64.TRYWAIT P0, [R6+URZ], R5 ;  /* 0x00000005060075a7 */ /* 0x001064000800017f */
[----:B-1----:R-:W-:Y:S05]  /*7b30*/  @!P0 NANOSLEEP.SYNCS 0x989680 ;  /* 0x009896800000895d */ /* 0x002fea0003900000 */
[----:B------:R-:W1:Y:S02]  /*7b40*/  @!P0 SYNCS.PHASECHK.TRANS64 P0, [R6+URZ], R5 ;  /* 0x00000005060085a7 */ /* 0x000e64000800007f */
[----:B-1----:R-:W-:Y:S05]  /*7b50*/  @!P0 BRA `(.L_x_120) ;  /* 0xfffffffc00f08947 */ /* 0x002fea000383ffff */
[----:B------:R-:W-:Y:S05]  /*7b60*/  BRA `(.L_x_163) ;  /* 0xffffffe800d47947 */ /* 0x000fea000383ffff */
.L_x_121:
[----:B0-----:R0:W1:Y:S02]  /*7b70*/  SYNCS.PHASECHK.TRANS64.TRYWAIT P0, [R9+URZ], R4 ;  /* 0x00000004090075a7 */ /* 0x001064000800017f */
[----:B-1----:R-:W-:Y:S05]  /*7b80*/  @!P0 NANOSLEEP.SYNCS 0x989680 ;  /* 0x009896800000895d */ /* 0x002fea0003900000 */
[----:B------:R-:W1:Y:S02]  /*7b90*/  @!P0 SYNCS.PHASECHK.TRANS64 P0, [R9+URZ], R4 ;  /* 0x00000004090085a7 */ /* 0x000e64000800007f */
[----:B-1----:R-:W-:Y:S05]  /*7ba0*/  @!P0 BRA `(.L_x_121) ;  /* 0xfffffffc00f08947 */ /* 0x002fea000383ffff */
[----:B------:R-:W-:Y:S05]  /*7bb0*/  BRA `(.L_x_164) ;  /* 0xffffffe800e47947 */ /* 0x000fea000383ffff */
.L_x_122:
[----:B0-----:R0:W1:Y:S02]  /*7bc0*/  SYNCS.PHASECHK.TRANS64.TRYWAIT P0, [R6+URZ], R5 ;  /* 0x00000005060075a7 */ /* 0x001064000800017f */
[----:B-1----:R-:W-:Y:S05]  /*7bd0*/  @!P0 NANOSLEEP.SYNCS 0x989680 ;  /* 0x009896800000895d */ /* 0x002fea0003900000 */
[----:B------:R-:W1:Y:S02]  /*7be0*/  @!P0 SYNCS.PHASECHK.TRANS64 P0, [R6+URZ], R5 ;  /* 0x00000005060085a7 */ /* 0x000e64000800007f */
[----:B-1----:R-:W-:Y:S05]  /*7bf0*/  @!P0 BRA `(.L_x_122) ;  /* 0xfffffffc00f08947 */ /* 0x002fea000383ffff */
[----:B------:R-:W-:Y:S05]  /*7c00*/  BRA `(.L_x_165) ;  /* 0xffffffe800f47947 */ /* 0x000fea000383ffff */
.L_x_123:
[----:B0-----:R0:W1:Y:S02]  /*7c10*/  SYNCS.PHASECHK.TRANS64.TRYWAIT P0, [R9+URZ], R4 ;  /* 0x00000004090075a7 */ /* 0x001064000800017f */
[----:B-1----:R-:W-:Y:S05]  /*7c20*/  @!P0 NANOSLEEP.SYNCS 0x989680 ;  /* 0x009896800000895d */ /* 0x002fea0003900000 */
[----:B------:R-:W1:Y:S02]  /*7c30*/  @!P0 SYNCS.PHASECHK.TRANS64 P0, [R9+URZ], R4 ;  /* 0x00000004090085a7 */ /* 0x000e64000800007f */
[----:B-1----:R-:W-:Y:S05]  /*7c40*/  @!P0 BRA `(.L_x_123) ;  /* 0xfffffffc00f08947 */ /* 0x002fea000383ffff */
[----:B------:R-:W-:Y:S05]  /*7c50*/  BRA `(.L_x_166) ;  /* 0xffffffec00047947 */ /* 0x000fea000383ffff */
.L_x_124:
[----:B0-----:R0:W1:Y:S02]  /*7c60*/  SYNCS.PHASECHK.TRANS64.TRYWAIT P0, [R6+URZ], R5 ;  /* 0x00000005060075a7 */ /* 0x001064000800017f */
[----:B-1----:R-:W-:Y:S05]  /*7c70*/  @!P0 NANOSLEEP.SYNCS 0x989680 ;  /* 0x009896800000895d */ /* 0x002fea0003900000 */
[----:B------:R-:W1:Y:S02]  /*7c80*/  @!P0 SYNCS.PHASECHK.TRANS64 P0, [R6+URZ], R5 ;  /* 0x00000005060085a7 */ /* 0x000e64000800007f */
[----:B-1----:R-:W-:Y:S05]  /*7c90*/  @!P0 BRA `(.L_x_124) ;  /* 0xfffffffc00f08947 */ /* 0x002fea000383ffff */
[----:B------:R-:W-:Y:S05]  /*7ca0*/  BRA `(.L_x_167) ;  /* 0xffffffec00147947 */ /* 0x000fea000383ffff */
.L_x_125:
[----:B0-----:R0:W1:Y:S02]  /*7cb0*/  SYNCS.PHASECHK.TRANS64.TRYWAIT P0, [R9+URZ], R4 ;  /* 0x00000004090075a7 */ /* 0x001064000800017f */
[----:B-1----:R-:W-:Y:S05]  /*7cc0*/  @!P0 NANOSLEEP.SYNCS 0x989680 ;  /* 0x009896800000895d */ /* 0x002fea0003900000 */
[----:B------:R-:W1:Y:S02]  /*7cd0*/  @!P0 SYNCS.PHASECHK.TRANS64 P0, [R9+URZ], R4 ;  /* 0x00000004090085a7 */ /* 0x000e64000800007f */
[----:B-1----:R-:W-:Y:S05]  /*7ce0*/  @!P0 BRA `(.L_x_125) ;  /* 0xfffffffc00f08947 */ /* 0x002fea000383ffff */
[----:B------:R-:W-:Y:S05]  /*7cf0*/  BRA `(.L_x_168) ;  /* 0xffffffec00247947 */ /* 0x000fea000383ffff */
.L_x_126:
[----:B0-----:R0:W1:Y:S02]  /*7d00*/  SYNCS.PHASECHK.TRANS64.TRYWAIT P0, [R6+URZ], R5 ;  /* 0x00000005060075a7 */ /* 0x001064000800017f */
[----:B-1----:R-:W-:Y:S05]  /*7d10*/  @!P0 NANOSLEEP.SYNCS 0x989680 ;  /* 0x009896800000895d */ /* 0x002fea0003900000 */
[----:B------:R-:W1:Y:S02]  /*7d20*/  @!P0 SYNCS.PHASECHK.TRANS64 P0, [R6+URZ], R5 ;  /* 0x00000005060085a7 */ /* 0x000e64000800007f */
[----:B-1----:R-:W-:Y:S05]  /*7d30*/  @!P0 BRA `(.L_x_126) ;  /* 0xfffffffc00f08947 */ /* 0x002fea000383ffff */
[----:B------:R-:W-:Y:S05]  /*7d40*/  BRA `(.L_x_169) ;  /* 0xffffffec00347947 */ /* 0x000fea000383ffff */
.L_x_127:
[----:B0-----:R0:W1:Y:S02]  /*7d50*/  SYNCS.PHASECHK.TRANS64.TRYWAIT P0, [R9+URZ], R4 ;  /* 0x00000004090075a7 */ /* 0x001064000800017f */
[----:B-1----:R-:W-:Y:S05]  /*7d60*/  @!P0 NANOSLEEP.SYNCS 0x989680 ;  /* 0x009896800000895d */ /* 0x002fea0003900000 */
[----:B------:R-:W1:Y:S02]  /*7d70*/  @!P0 SYNCS.PHASECHK.TRANS64 P0, [R9+URZ], R4 ;  /* 0x00000004090085a7 */ /* 0x000e64000800007f */
[----:B-1----:R-:W-:Y:S05]  /*7d80*/  @!P0 BRA `(.L_x_127) ;  /* 0xfffffffc00f08947 */ /* 0x002fea000383ffff */
[----:B------:R-:W-:Y:S05]  /*7d90*/  BRA `(.L_x_170) ;  /* 0xffffffec00447947 */ /* 0x000fea000383ffff */
.L_x_128:
[----:B0-----:R0:W1:Y:S02]  /*7da0*/  SYNCS.PHASECHK.TRANS64.TRYWAIT P0, [R6+URZ], R5 ;  /* 0x00000005060075a7 */ /* 0x001064000800017f */
[----:B-1----:R-:W-:Y:S05]  /*7db0*/  @!P0 NANOSLEEP.SYNCS 0x989680 ;  /* 0x009896800000895d */ /* 0x002fea0003900000 */
[----:B------:R-:W1:Y:S02]  /*7dc0*/  @!P0 SYNCS.PHASECHK.TRANS64 P0, [R6+URZ], R5 ;  /* 0x00000005060085a7 */ /* 0x000e64000800007f */
[----:B-1----:R-:W-:Y:S05]  /*7dd0*/  @!P0 BRA `(.L_x_128) ;  /* 0xfffffffc00f08947 */ /* 0x002fea000383ffff */
[----:B------:R-:W-:Y:S05]  /*7de0*/  BRA `(.L_x_171) ;  /* 0xffffffec00547947 */ /* 0x000fea000383ffff */
.L_x_129:
[----:B0-----:R0:W1:Y:S02]  /*7df0*/  SYNCS.PHASECHK.TRANS64.TRYWAIT P0, [R9+URZ], R4 ;  /* 0x00000004090075a7 */ /* 0x001064000800017f */
[----:B-1----:R-:W-:Y:S05]  /*7e00*/  @!P0 NANOSLEEP.SYNCS 0x989680 ;  /* 0x009896800000895d */ /* 0x002fea0003900000 */
[----:B------:R-:W1:Y:S02]  /*7e10*/  @!P0 SYNCS.PHASECHK.TRANS64 P0, [R9+URZ], R4 ;  /* 0x00000004090085a7 */ /* 0x000e64000800007f */
[----:B-1----:R-:W-:Y:S05]  /*7e20*/  @!P0 BRA `(.L_x_129) ;  /* 0xfffffffc00f08947 */ /* 0x002fea000383ffff */
[----:B------:R-:W-:Y:S05]  /*7e30*/  BRA `(.L_x_172) ;  /* 0xffffffec00647947 */ /* 0x000fea000383ffff */
.L_x_130:
[----:B0-----:R0:W1:Y:S02]  /*7e40*/  SYNCS.PHASECHK.TRANS64.TRYWAIT P0, [R6+URZ], R5 ;  /* 0x00000005060075a7 */ /* 0x001064000800017f */
[----:B-1----:R-:W-:Y:S05]  /*7e50*/  @!P0 NANOSLEEP.SYNCS 0x989680 ;  /* 0x009896800000895d */ /* 0x002fea0003900000 */
[----:B------:R-:W1:Y:S02]  /*7e60*/  @!P0 SYNCS.PHASECHK.TRANS64 P0, [R6+URZ], R5 ;  /* 0x00000005060085a7 */ /* 0x000e64000800007f */
[----:B-1----:R-:W-:Y:S05]  /*7e70*/  @!P0 BRA `(.L_x_130) ;  /* 0xfffffffc00f08947 */ /* 0x002fea000383ffff */
[----:B------:R-:W-:Y:S05]  /*7e80*/  BRA `(.L_x_173) ;  /* 0xffffffec00747947 */ /* 0x000fea000383ffff */
.L_x_131:
[----:B0-----:R0:W1:Y:S02]  /*7e90*/  SYNCS.PHASECHK.TRANS64.TRYWAIT P0, [R9+URZ], R4 ;  /* 0x00000004090075a7 */ /* 0x001064000800017f */
[----:B-1----:R-:W-:Y:S05]  /*7ea0*/  @!P0 NANOSLEEP.SYNCS 0x989680 ;  /* 0x009896800000895d */ /* 0x002fea0003900000 */
[----:B------:R-:W1:Y:S02]  /*7eb0*/  @!P0 SYNCS.PHASECHK.TRANS64 P0, [R9+URZ], R4 ;  /* 0x00000004090085a7 */ /* 0x000e64000800007f */
[----:B-1----:R-:W-:Y:S05]  /*7ec0*/  @!P0 BRA `(.L_x_131) ;  /* 0xfffffffc00f08947 */ /* 0x002fea000383ffff */
[----:B------:R-:W-:Y:S05]  /*7ed0*/  BRA `(.L_x_174) ;  /* 0xffffffec00847947 */ /* 0x000fea000383ffff */
.L_x_132:
[----:B0-----:R0:W1:Y:S02]  /*7ee0*/  SYNCS.PHASECHK.TRANS64.TRYWAIT P0, [R6+URZ], R5 ;  /* 0x00000005060075a7 */ /* 0x001064000800017f */
[----:B-1----:R-:W-:Y:S05]  /*7ef0*/  @!P0 NANOSLEEP.SYNCS 0x989680 ;  /* 0x009896800000895d */ /* 0x002fea0003900000 */
[----:B------:R-:W1:Y:S02]  /*7f00*/  @!P0 SYNCS.PHASECHK.TRANS64 P0, [R6+URZ], R5 ;  /* 0x00000005060085a7 */ /* 0x000e64000800007f */
[----:B-1----:R-:W-:Y:S05]  /*7f10*/  @!P0 BRA `(.L_x_132) ;  /* 0xfffffffc00f08947 */ /* 0x002fea000383ffff */
[----:B------:R-:W-:Y:S05]  /*7f20*/  BRA `(.L_x_175) ;  /* 0xffffffec00947947 */ /* 0x000fea000383ffff */
.L_x_133:
[----:B0-----:R0:W1:Y:S02]  /*7f30*/  SYNCS.PHASECHK.TRANS64.TRYWAIT P0, [R9+URZ], R4 ;  /* 0x00000004090075a7 */ /* 0x001064000800017f */
[----:B-1----:R-:W-:Y:S05]  /*7f40*/  @!P0 NANOSLEEP.SYNCS 0x989680 ;  /* 0x009896800000895d */ /* 0x002fea0003900000 */
[----:B------:R-:W1:Y:S02]  /*7f50*/  @!P0 SYNCS.PHASECHK.TRANS64 P0, [R9+URZ], R4 ;  /* 0x00000004090085a7 */ /* 0x000e64000800007f */
[----:B-1----:R-:W-:Y:S05]  /*7f60*/  @!P0 BRA `(.L_x_133) ;  /* 0xfffffffc00f08947 */ /* 0x002fea000383ffff */
[----:B------:R-:W-:Y:S05]  /*7f70*/  BRA `(.L_x_176) ;  /* 0xffffffec00a47947 */ /* 0x000fea000383ffff */
.L_x_134:
[----:B0-----:R0:W1:Y:S02]  /*7f80*/  SYNCS.PHASECHK.TRANS64.TRYWAIT P0, [R6+URZ], R5 ;  /* 0x00000005060075a7 */ /* 0x001064000800017f */
[----:B-1----:R-:W-:Y:S05]  /*7f90*/  @!P0 NANOSLEEP.SYNCS 0x989680 ;  /* 0x009896800000895d */ /* 0x002fea0003900000 */
[----:B------:R-:W1:Y:S02]  /*7fa0*/  @!P0 SYNCS.PHASECHK.TRANS64 P0, [R6+URZ], R5 ;  /* 0x00000005060085a7 */ /* 0x000e64000800007f */
[----:B-1----:R-:W-:Y:S05]  /*7fb0*/  @!P0 BRA `(.L_x_134) ;  /* 0xfffffffc00f08947 */ /* 0x002fea000383ffff */
[----:B------:R-:W-:Y:S05]  /*7fc0*/  BRA `(.L_x_177) ;  /* 0xffffffec00b47947 */ /* 0x000fea000383ffff */
.L_x_135:
[----:B0-----:R0:W1:Y:S02]  /*7fd0*/  SYNCS.PHASECHK.TRANS64.TRYWAIT P0, [R9+URZ], R4 ;  /* 0x00000004090075a7 */ /* 0x001064000800017f */
[----:B-1----:R-:W-:Y:S05]  /*7fe0*/  @!P0 NANOSLEEP.SYNCS 0x989680 ;  /* 0x009896800000895d */ /* 0x002fea0003900000 */
[----:B------:R-:W1:Y:S02]  /*7ff0*/  @!P0 SYNCS.PHASECHK.TRANS64 P0, [R9+URZ], R4 ;  /* 0x00000004090085a7 */ /* 0x000e64000800007f */
[----:B-1----:R-:W-:Y:S05]  /*8000*/  @!P0 BRA `(.L_x_135) ;  /* 0xfffffffc00f08947 */ /* 0x002fea000383ffff */
[----:B------:R-:W-:Y:S05]  /*8010*/  BRA `(.L_x_178) ;  /* 0xffffffec00c47947 */ /* 0x000fea000383ffff */
.L_x_136:
[----:B0-----:R0:W1:Y:S02]  /*8020*/  SYNCS.PHASECHK.TRANS64.TRYWAIT P0, [R6+URZ], R5 ;  /* 0x00000005060075a7 */ /* 0x001064000800017f */
[----:B-1----:R-:W-:Y:S05]  /*8030*/  @!P0 NANOSLEEP.SYNCS 0x989680 ;  /* 0x009896800000895d */ /* 0x002fea0003900000 */
[----:B------:R-:W1:Y:S02]  /*8040*/  @!P0 SYNCS.PHASECHK.TRANS64 P0, [R6+URZ], R5 ;  /* 0x00000005060085a7 */ /* 0x000e64000800007f */
[----:B-1----:R-:W-:Y:S05]  /*8050*/  @!P0 BRA `(.L_x_136) ;  /* 0xfffffffc00f08947 */ /* 0x002fea000383ffff */
[----:B------:R-:W-:Y:S05]  /*8060*/  BRA `(.L_x_179) ;  /* 0xffffffec00d47947 */ /* 0x000fea000383ffff */
.L_x_137:
[----:B0-----:R0:W1:Y:S02]  /*8070*/  SYNCS.PHASECHK.TRANS64.TRYWAIT P0, [R9+URZ], R4 ;  /* 0x00000004090075a7 */ /* 0x001064000800017f */
[----:B-1----:R-:W-:Y:S05]  /*8080*/  @!P0 NANOSLEEP.SYNCS 0x989680 ;  /* 0x009896800000895d */ /* 0x002fea0003900000 */
[----:B------:R-:W1:Y:S02]  /*8090*/  @!P0 SYNCS.PHASECHK.TRANS64 P0, [R9+URZ], R4 ;  /* 0x00000004090085a7 */ /* 0x000e64000800007f */
[----:B-1----:R-:W-:Y:S05]  /*80a0*/  @!P0 BRA `(.L_x_137) ;  /* 0xfffffffc00f08947 */ /* 0x002fea000383ffff */
[----:B------:R-:W-:Y:S05]  /*80b0*/  BRA `(.L_x_180) ;  /* 0xffffffec00e47947 */ /* 0x000fea000383ffff */
.L_x_138:
[----:B0-----:R0:W1:Y:S02]  /*80c0*/  SYNCS.PHASECHK.TRANS64.TRYWAIT P0, [R6+URZ], R5 ;  /* 0x00000005060075a7 */ /* 0x001064000800017f */
[----:B-1----:R-:W-:Y:S05]  /*80d0*/  @!P0 NANOSLEEP.SYNCS 0x989680 ;  /* 0x009896800000895d */ /* 0x002fea0003900000 */
[----:B------:R-:W1:Y:S02]  /*80e0*/  @!P0 SYNCS.PHASECHK.TRANS64 P0, [R6+URZ], R5 ;  /* 0x00000005060085a7 */ /* 0x000e64000800007f */
[----:B-1----:R-:W-:Y:S05]  /*80f0*/  @!P0 BRA `(.L_x_138) ;  /* 0xfffffffc00f08947 */ /* 0x002fea000383ffff */
[----:B------:R-:W-:Y:S05]  /*8100*/  BRA `(.L_x_181) ;  /* 0xffffffec00f47947 */ /* 0x000fea000383ffff */
.L_x_139:
[----:B0-----:R0:W1:Y:S02]  /*8110*/  SYNCS.PHASECHK.TRANS64.TRYWAIT P0, [R9+URZ], R4 ;  /* 0x00000004090075a7 */ /* 0x001064000800017f */
[----:B-1----:R-:W-:Y:S05]  /*8120*/  @!P0 NANOSLEEP.SYNCS 0x989680 ;  /* 0x009896800000895d */ /* 0x002fea0003900000 */
[----:B------:R-:W1:Y:S02]  /*8130*/  @!P0 SYNCS.PHASECHK.TRANS64 P0, [R9+URZ], R4 ;  /* 0x00000004090085a7 */ /* 0x000e64000800007f */
[----:B-1----:R-:W-:Y:S05]  /*8140*/  @!P0 BRA `(.L_x_139) ;  /* 0xfffffffc00f08947 */ /* 0x002fea000383ffff */
[----:B------:R-:W-:Y:S05]  /*8150*/  BRA `(.L_x_182) ;  /* 0xfffffff000047947 */ /* 0x000fea000383ffff */
.L_x_140:
[----:B0-----:R0:W1:Y:S02]  /*8160*/  SYNCS.PHASECHK.TRANS64.TRYWAIT P0, [R6+URZ], R5 ;  /* 0x00000005060075a7 */ /* 0x001064000800017f */
[----:B-1----:R-:W-:Y:S05]  /*8170*/  @!P0 NANOSLEEP.SYNCS 0x989680 ;  /* 0x009896800000895d */ /* 0x002fea0003900000 */
[----:B------:R-:W1:Y:S02]  /*8180*/  @!P0 SYNCS.PHASECHK.TRANS64 P0, [R6+URZ], R5 ;  /* 0x00000005060085a7 */ /* 0x000e64000800007f */
[----:B-1----:R-:W-:Y:S05]  /*8190*/  @!P0 BRA `(.L_x_140) ;  /* 0xfffffffc00f08947 */ /* 0x002fea000383ffff */
[----:B------:R-:W-:Y:S05]  /*81a0*/  BRA `(.L_x_183) ;  /* 0xfffffff000147947 */ /* 0x000fea000383ffff */
.L_x_141:
[----:B0-----:R0:W1:Y:S02]  /*81b0*/  SYNCS.PHASECHK.TRANS64.TRYWAIT P0, [R9+URZ], R4 ;  /* 0x00000004090075a7 */ /* 0x001064000800017f */
[----:B-1----:R-:W-:Y:S05]  /*81c0*/  @!P0 NANOSLEEP.SYNCS 0x989680 ;  /* 0x009896800000895d */ /* 0x002fea0003900000 */
[----:B------:R-:W1:Y:S02]  /*81d0*/  @!P0 SYNCS.PHASECHK.TRANS64 P0, [R9+URZ], R4 ;  /* 0x00000004090085a7 */ /* 0x000e64000800007f */
[----:B-1----:R-:W-:Y:S05]  /*81e0*/  @!P0 BRA `(.L_x_141) ;  /* 0xfffffffc00f08947 */ /* 0x002fea000383ffff */
[----:B------:R-:W-:Y:S05]  /*81f0*/  BRA `(.L_x_184) ;  /* 0xfffffff000247947 */ /* 0x000fea000383ffff */
.L_x_142:
[----:B0-----:R0:W1:Y:S02]  /*8200*/  SYNCS.PHASECHK.TRANS64.TRYWAIT P0, [R6+URZ], R5 ;  /* 0x00000005060075a7 */ /* 0x001064000800017f */
[----:B-1----:R-:W-:Y:S05]  /*8210*/  @!P0 NANOSLEEP.SYNCS 0x989680 ;  /* 0x009896800000895d */ /* 0x002fea0003900000 */
[----:B------:R-:W1:Y:S02]  /*8220*/  @!P0 SYNCS.PHASECHK.TRANS64 P0, [R6+URZ], R5 ;  /* 0x00000005060085a7 */ /* 0x000e64000800007f */
[----:B-1----:R-:W-:Y:S05]  /*8230*/  @!P0 BRA `(.L_x_142) ;  /* 0xfffffffc00f08947 */ /* 0x002fea000383ffff */
[----:B------:R-:W-:Y:S05]  /*8240*/  BRA `(.L_x_185) ;  /* 0xfffffff000347947 */ /* 0x000fea000383ffff */
.L_x_143:
[----:B0-----:R0:W1:Y:S02]  /*8250*/  SYNCS.PHASECHK.TRANS64.TRYWAIT P0, [R9+URZ], R4 ;  /* 0x00000004090075a7 */ /* 0x001064000800017f */
[----:B-1----:R-:W-:Y:S05]  /*8260*/  @!P0 NANOSLEEP.SYNCS 0x989680 ;  /* 0x009896800000895d */ /* 0x002fea0003900000 */
[----:B------:R-:W1:Y:S02]  /*8270*/  @!P0 SYNCS.PHASECHK.TRANS64 P0, [R9+URZ], R4 ;  /* 0x00000004090085a7 */ /* 0x000e64000800007f */
[----:B-1----:R-:W-:Y:S05]  /*8280*/  @!P0 BRA `(.L_x_143) ;  /* 0xfffffffc00f08947 */ /* 0x002fea000383ffff */
[----:B------:R-:W-:Y:S05]  /*8290*/  BRA `(.L_x_186) ;  /* 0xfffffff000447947 */ /* 0x000fea000383ffff */
.L_x_144:
[----:B0-----:R0:W1:Y:S02]  /*82a0*/  SYNCS.PHASECHK.TRANS64.TRYWAIT P0, [R6+URZ], R5 ;  /* 0x00000005060075a7 */ /* 0x001064000800017f */
[----:B-1----:R-:W-:Y:S05]  /*82b0*/  @!P0 NANOSLEEP.SYNCS 0x989680 ;  /* 0x009896800000895d */ /* 0x002fea0003900000 */
[----:B------:R-:W1:Y:S02]  /*82c0*/  @!P0 SYNCS.PHASECHK.TRANS64 P0, [R6+URZ], R5 ;  /* 0x00000005060085a7 */ /* 0x000e64000800007f */
[----:B-1----:R-:W-:Y:S05]  /*82d0*/  @!P0 BRA `(.L_x_144) ;  /* 0xfffffffc00f08947 */ /* 0x002fea000383ffff */
[----:B------:R-:W-:Y:S05]  /*82e0*/  BRA `(.L_x_187) ;  /* 0xfffffff000547947 */ /* 0x000fea000383ffff */
.L_x_145:
[----:B0-----:R0:W1:Y:S02]  /*82f0*/  SYNCS.PHASECHK.TRANS64.TRYWAIT P0, [R9+URZ], R4 ;  /* 0x00000004090075a7 */ /* 0x001064000800017f */
[----:B-1----:R-:W-:Y:S05]  /*8300*/  @!P0 NANOSLEEP.SYNCS 0x989680 ;  /* 0x009896800000895d */ /* 0x002fea0003900000 */
[----:B------:R-:W1:Y:S02]  /*8310*/  @!P0 SYNCS.PHASECHK.TRANS64 P0, [R9+URZ], R4 ;  /* 0x00000004090085a7 */ /* 0x000e64000800007f */
[----:B-1----:R-:W-:Y:S05]  /*8320*/  @!P0 BRA `(.L_x_145) ;  /* 0xfffffffc00f08947 */ /* 0x002fea000383ffff */
[----:B------:R-:W-:Y:S05]  /*8330*/  BRA `(.L_x_188) ;  /* 0xfffffff000647947 */ /* 0x000fea000383ffff */
.L_x_146:
[----:B0-----:R0:W1:Y:S02]  /*8340*/  SYNCS.PHASECHK.TRANS64.TRYWAIT P0, [R6+URZ], R5 ;  /* 0x00000005060075a7 */ /* 0x001064000800017f */
[----:B-1----:R-:W-:Y:S05]  /*8350*/  @!P0 NANOSLEEP.SYNCS 0x989680 ;  /* 0x009896800000895d */ /* 0x002fea0003900000 */
[----:B------:R-:W1:Y:S02]  /*8360*/  @!P0 SYNCS.PHASECHK.TRANS64 P0, [R6+URZ], R5 ;  /* 0x00000005060085a7 */ /* 0x000e64000800007f */
[----:B-1----:R-:W-:Y:S05]  /*8370*/  @!P0 BRA `(.L_x_146) ;  /* 0xfffffffc00f08947 */ /* 0x002fea000383ffff */
[----:B------:R-:W-:Y:S05]  /*8380*/  BRA `(.L_x_189) ;  /* 0xfffffff000747947 */ /* 0x000fea000383ffff */
.L_x_147:
[----:B0-----:R0:W1:Y:S02]  /*8390*/  SYNCS.PHASECHK.TRANS64.TRYWAIT P0, [R9+URZ], R4 ;  /* 0x00000004090075a7 */ /* 0x001064000800017f */
[----:B-1----:R-:W-:Y:S05]  /*83a0*/  @!P0 NANOSLEEP.SYNCS 0x989680 ;  /* 0x009896800000895d */ /* 0x002fea0003900000 */
[----:B------:R-:W1:Y:S02]  /*83b0*/  @!P0 SYNCS.PHASECHK.TRANS64 P0, [R9+URZ], R4 ;  /* 0x00000004090085a7 */ /* 0x000e64000800007f */
[----:B-1----:R-:W-:Y:S05]  /*83c0*/  @!P0 BRA `(.L_x_147) ;  /* 0xfffffffc00f08947 */ /* 0x002fea000383ffff */
[----:B------:R-:W-:Y:S05]  /*83d0*/  BRA `(.L_x_190) ;  /* 0xfffffff000847947 */ /* 0x000fea000383ffff */
.L_x_148:
[----:B0-----:R0:W1:Y:S02]  /*83e0*/  SYNCS.PHASECHK.TRANS64.TRYWAIT P0, [R6+URZ], R5 ;  /* 0x00000005060075a7 */ /* 0x001064000800017f */
[----:B-1----:R-:W-:Y:S05]  /*83f0*/  @!P0 NANOSLEEP.SYNCS 0x989680 ;  /* 0x009896800000895d */ /* 0x002fea0003900000 */
[----:B------:R-:W1:Y:S02]  /*8400*/  @!P0 SYNCS.PHASECHK.TRANS64 P0, [R6+URZ], R5 ;  /* 0x00000005060085a7 */ /* 0x000e64000800007f */
[----:B-1----:R-:W-:Y:S05]  /*8410*/  @!P0 BRA `(.L_x_148) ;  /* 0xfffffffc00f08947 */ /* 0x002fea000383ffff */
[----:B------:R-:W-:Y:S05]  /*8420*/  BRA `(.L_x_191) ;  /* 0xfffffff000947947 */ /* 0x000fea000383ffff */
.L_x_149:
[----:B0-----:R0:W1:Y:S02]  /*8430*/  SYNCS.PHASECHK.TRANS64.TRYWAIT P0, [R9+URZ], R4 ;  /* 0x00000004090075a7 */ /* 0x001064000800017f */
[----:B-1----:R-:W-:Y:S05]  /*8440*/  @!P0 NANOSLEEP.SYNCS 0x989680 ;  /* 0x009896800000895d */ /* 0x002fea0003900000 */
[----:B------:R-:W1:Y:S02]  /*8450*/  @!P0 SYNCS.PHASECHK.TRANS64 P0, [R9+URZ], R4 ;  /* 0x00000004090085a7 */ /* 0x000e64000800007f */
[----:B-1----:R-:W-:Y:S05]  /*8460*/  @!P0 BRA `(.L_x_149) ;  /* 0xfffffffc00f08947 */ /* 0x002fea000383ffff */
[----:B------:R-:W-:Y:S05]  /*8470*/  BRA `(.L_x_192) ;  /* 0xfffffff000a47947 */ /* 0x000fea000383ffff */
.L_x_150:
[----:B0-----:R0:W1:Y:S02]  /*8480*/  SYNCS.PHASECHK.TRANS64.TRYWAIT P0, [R6+URZ], R5 ;  /* 0x00000005060075a7 */ /* 0x001064000800017f */
[----:B-1----:R-:W-:Y:S05]  /*8490*/  @!P0 NANOSLEEP.SYNCS 0x989680 ;  /* 0x009896800000895d */ /* 0x002fea0003900000 */
[----:B------:R-:W1:Y:S02]  /*84a0*/  @!P0 SYNCS.PHASECHK.TRANS64 P0, [R6+URZ], R5 ;  /* 0x00000005060085a7 */ /* 0x000e64000800007f */
[----:B-1----:R-:W-:Y:S05]  /*84b0*/  @!P0 BRA `(.L_x_150) ;  /* 0xfffffffc00f08947 */ /* 0x002fea000383ffff */
[----:B------:R-:W-:Y:S05]  /*84c0*/  BRA `(.L_x_193) ;  /* 0xfffffff000ac7947 */ /* 0x000fea000383ffff */
.L_x_194:
[----:B------:R-:W-:-:S00]  /*84d0*/  BRA `(.L_x_194) ;  /* 0xfffffffc00fc7947 */ /* 0x000fc0000383ffff */
[----:B------:R-:W-:-:S00]  /*84e0*/  NOP ;  /* 0x0000000000007918 */ /* 0x000fc00000000000 */
        /* <DEDUP_REMOVED lines=9> */
.L_x_195:


//--------------------- .nv.shared._ZN7cutlass13device_kernelINS_4gemm6kernel13GemmUniversalIN4cute5tupleIJiiiiEEENS1_10collective13CollectiveMmaINS1_43MainloopSm90TmaGmmaWarpSpecializedSparseFP8ILi34ENS5_IJNS4_1CILi2EEENSA_ILi1EEESC_EEENS1_32KernelTmaWarpSpecializedPingpongEEENS5_IJNSA_ILi64EEESG_SG_EEENS_12float_e4m3_tENS5_IJNS4_6LayoutINS5_IJiNS5_IJSB_iEEEiEEENS5_IJlNS5_IJSC_SB_EEElEEEEENSJ_INS5_IJNS5_IJSG_iEEESP_iEEENS5_IJNS5_IJSG_NSA_ILi4096EEEEEENS5_IJSC_lEEElEEEEEEEESI_NS5_IJlSC_lEEENS4_8TiledMMAINS4_8MMA_AtomIJNS4_4SM904GMMA6SPARSE31GMMA_64x64x64_F32E4M3E4M3_SS_TNILNS11_7ScaleInE1ELS14_1ELNS11_9SparseSelE0EEEEEENSJ_INS5_IJSC_SC_SC_EEENS5_IJNSA_ILi0EEES19_S19_EEEEENS5_IJNS4_10UnderscoreES1C_S1C_EEEEENS4_13SM90_TMA_LOADENS4_14ComposedLayoutINS4_7SwizzleILi1ELi4ELi3EEENS4_25smem_sparse_ptr_flag_bitsILi2ELi8EEENSJ_INS5_IJNS5_IJSC_NSA_ILi8EEEEEENS5_IJSB_NSA_ILi32EEEEEEEEENS5_IJNS5_IJS19_SG_EEESM_EEEEEEEvNS4_8identityENS4_23SM90_TMA_LOAD_MULTICASTENS1G_INS1H_ILi2ELi4ELi3EEENS4_18smem_ptr_flag_bitsILi8EEENSJ_INS5_IJS1L_SG_EEENS5_IJSG_SC_EEEEEEEvS1U_EENS_8epilogue10collective6detail29Sm90TmaWarpSpecializedAdapterINS25_15DefaultEpilogueIfNS5_IJSC_llEEES29_NS24_6thread17LinearCombinationIfLi1EffLNS2A_9ScaleType4KindE0ELNS_15FloatRoundStyleE2EfEENS1_15EpilogueDefaultEEEEEvvEEEEvNT_6ParamsE --------------------------
	.section	.nv.shared._ZN7cutlass13device_kernelINS_4gemm6kernel13GemmUniversalIN4cute5tupleIJiiiiEEENS1_10collective13CollectiveMmaINS1_43MainloopSm90TmaGmmaWarpSpecializedSparseFP8ILi34ENS5_IJNS4_1CILi2EEENSA_ILi1EEESC_EEENS1_32KernelTmaWarpSpecializedPingpongEEENS5_IJNSA_ILi64EEESG_SG_EEENS_12float_e4m3_tENS5_IJNS4_6LayoutINS5_IJiNS5_IJSB_iEEEiEEENS5_IJlNS5_IJSC_SB_EEElEEEEENSJ_INS5_IJNS5_IJSG_iEEESP_iEEENS5_IJNS5_IJSG_NSA_ILi4096EEEEEENS5_IJSC_lEEElEEEEEEEESI_NS5_IJlSC_lEEENS4_8TiledMMAINS4_8MMA_AtomIJNS4_4SM904GMMA6SPARSE31GMMA_64x64x64_F32E4M3E4M3_SS_TNILNS11_7ScaleInE1ELS14_1ELNS11_9SparseSelE0EEEEEENSJ_INS5_IJSC_SC_SC_EEENS5_IJNSA_ILi0EEES19_S19_EEEEENS5_IJNS4_10UnderscoreES1C_S1C_EEEEENS4_13SM90_TMA_LOADENS4_14ComposedLayoutINS4_7SwizzleILi1ELi4ELi3EEENS4_25smem_sparse_ptr_flag_bitsILi2ELi8EEENSJ_INS5_IJNS5_IJSC_NSA_ILi8EEEEEENS5_IJSB_NSA_ILi32EEEEEEEEENS5_IJNS5_IJS19_SG_EEESM_EEEEEEEvNS4_8identityENS4_23SM90_TMA_LOAD_MULTICASTENS1G_INS1H_ILi2ELi4ELi3EEENS4_18smem_ptr_flag_bitsILi8EEENSJ_INS5_IJS1L_SG_EEENS5_IJSG_SC_EEEEEEEvS1U_EENS_8epilogue10collective6detail29Sm90TmaWarpSpecializedAdapterINS25_15DefaultEpilogueIfNS5_IJSC_llEEES29_NS24_6thread17LinearCombinationIfLi1EffLNS2A_9ScaleType4KindE0ELNS_15FloatRoundStyleE2EfEENS1_15EpilogueDefaultEEEEEvvEEEEvNT_6ParamsE,"aw",@nobits
	.sectionflags	@""
	.align	16
	.zero		1024


//--------------------- .nv.shared.reserved.0     --------------------------
	.section	.nv.shared.reserved.0,"aw",@nobits
	.weak		__nv_reservedSMEM_offset_0_alias
	.size		__nv_reservedSMEM_offset_0_alias, 0, 0
	.other		__nv_reservedSMEM_offset_0_alias,@"STO_CUDA_RESERVED_SHARED STV_DEFAULT"
__nv_reservedSMEM_offset_0_alias:
	.zero		0


//--------------------- .nv.global                --------------------------
	.section	.nv.global,"aw",@nobits
.nv.global:
	.type		_ZN39_INTERNAL_0f49f7c8_4_k_cu_ed6dfa0b_36964cute1_E,@object
	.size		_ZN39_INTERNAL_0f49f7c8_4_k_cu_ed6dfa0b_36964cute1_E,(_ZN39_INTERNAL_0f49f7c8_4_k_cu_ed6dfa0b_36964cuda3std3__45__cpo6cbeginE - _ZN39_INTERNAL_0f49f7c8_4_k_cu_ed6dfa0b_36964cute1_E)
_ZN39_INTERNAL_0f49f7c8_4_k_cu_ed6dfa0b_36964cute1_E:
	.zero		1
	.type		_ZN39_INTERNAL_0f49f7c8_4_k_cu_ed6dfa0b_36964cuda3std3__45__cpo6cbeginE,@object
	.size		_ZN39_INTERNAL_0f49f7c8_4_k_cu_ed6dfa0b_36964cuda3std3__45__cpo6cbeginE,(_ZN39_INTERNAL_0f49f7c8_4_k_cu_ed6dfa0b_36964cuda3std3__48in_placeE - _ZN39_INTERNAL_0f49f7c8_4_k_cu_ed6dfa0b_36964cuda3std3__45__cpo6cbeginE)
_ZN39_INTERNAL_0f49f7c8_4_k_cu_ed6dfa0b_36964cuda3std3__45__cpo6cbeginE:
	.zero		1
	.type		_ZN39_INTERNAL_0f49f7c8_4_k_cu_ed6dfa0b_36964cuda3std3__48in_placeE,@object
	.size		_ZN39_INTERNAL_0f49f7c8_4_k_cu_ed6dfa0b_36964cuda3std3__48in_placeE,(_ZN39_INTERNAL_0f49f7c8_4_k_cu_ed6dfa0b_36964cuda3std6ranges3__45__cpo9iter_moveE - _ZN39_INTERNAL_0f49f7c8_4_k_cu_ed6dfa0b_36964cuda3std3__48in_placeE)
_ZN39_INTERNAL_0f49f7c8_4_k_cu_ed6dfa0b_36964cuda3std3__48in_placeE:
	.zero		1
	.type		_ZN39_INTERNAL_0f49f7c8_4_k_cu_ed6dfa0b_36964cuda3std6ranges3__45__cpo9iter_moveE,@object
	.size		_ZN39_INTERNAL_0f49f7c8_4_k_cu_ed6dfa0b_36964cuda3std6ranges3__45__cpo9iter_moveE,(_ZN39_INTERNAL_0f49f7c8_4_k_cu_ed6dfa0b_36964cuda3std3__45__cpo5beginE - _ZN39_INTERNAL_0f49f7c8_4_k_cu_ed6dfa0b_36964cuda3std6ranges3__45__cpo9iter_moveE)
_ZN39_INTERNAL_0f49f7c8_4_k_cu_ed6dfa0b_36964cuda3std6ranges3__45__cpo9iter_moveE:
	.zero		1
	.type		_ZN39_INTERNAL_0f49f7c8_4_k_cu_ed6dfa0b_36964cuda3std3__45__cpo5beginE,@object
	.size		_ZN39_INTERNAL_0f49f7c8_4_k_cu_ed6dfa0b_36964cuda3std3__45__cpo5beginE,(_ZN39_INTERNAL_0f49f7c8_4_k_cu_ed6dfa0b_36964cuda3std3__441_GLOBAL__N__0f49f7c8_4_k_cu_ed6dfa0b_36966ignoreE - _ZN39_INTERNAL_0f49f7c8_4_k_cu_ed6dfa0b_36964cuda3std3__45__cpo5beginE)
_ZN39_INTERNAL_0f49f7c8_4_k_cu_ed6dfa0b_36964cuda3std3__45__cpo5beginE:
	.zero		1
	.type		_ZN39_INTERNAL_0f49f7c8_4_k_cu_ed6dfa0b_36964cuda3std3__441_GLOBAL__N__0f49f7c8_4_k_cu_ed6dfa0b_36966ignoreE,@object
	.size		_ZN39_INTERNAL_0f49f7c8_4_k_cu_ed6dfa0b_36964cuda3std3__441_GLOBAL__N__0f49f7c8_4_k_cu_ed6dfa0b_36966ignoreE,(_ZN39_INTERNAL_0f49f7c8_4_k_cu_ed6dfa0b_36964cute7productE - _ZN39_INTERNAL_0f49f7c8_4_k_cu_ed6dfa0b_36964cuda3std3__441_GLOBAL__N__0f49f7c8_4_k_cu_ed6dfa0b_36966ignoreE)
_ZN39_INTERNAL_0f49f7c8_4_k_cu_ed6dfa0b_36964cuda3std3__441_GLOBAL__N__0f49f7c8_4_k_cu_ed6dfa0b_36966ignoreE:
	.zero		1
	.type		_ZN39_INTERNAL_0f49f7c8_4_k_cu_ed6dfa0b_36964cute7productE,@object
	.size		_ZN39_INTERNAL_0f49f7c8_4_k_cu_ed6dfa0b_36964cute7productE,(_ZN39_INTERNAL_0f49f7c8_4_k_cu_ed6dfa0b_36964cuda3std3__45__cpo3endE - _ZN39_INTERNAL_0f49f7c8_4_k_cu_ed6dfa0b_36964cute7productE)
_ZN39_INTERNAL_0f49f7c8_4_k_cu_ed6dfa0b_36964cute7productE:
	.zero		1
	.type		_ZN39_INTERNAL_0f49f7c8_4_k_cu_ed6dfa0b_36964cuda3std3__45__cpo3endE,@object
	.size		_ZN39_INTERNAL_0f49f7c8_4_k_cu_ed6dfa0b_36964cuda3std3__45__cpo3endE,(_ZN39_INTERNAL_0f49f7c8_4_k_cu_ed6dfa0b_36964cuda3std3__419piecewise_constructE - _ZN39_INTERNAL_0f49f7c8_4_k_cu_ed6dfa0b_36964cuda3std3__45__cpo3endE)
_ZN39_INTERNAL_0f49f7c8_4_k_cu_ed6dfa0b_36964cuda3std3__45__cpo3endE:
	.zero		1
	.type		_ZN39_INTERNAL_0f49f7c8_4_k_cu_ed6dfa0b_36964cuda3std3__419piecewise_constructE,@object
	.size		_ZN39_INTERNAL_0f49f7c8_4_k_cu_ed6dfa0b_36964cuda3std3__419piecewise_constructE,(_ZN39_INTERNAL_0f49f7c8_4_k_cu_ed6dfa0b_36964cuda3std3__45__cpo4cendE - _ZN39_INTERNAL_0f49f7c8_4_k_cu_ed6dfa0b_36964cuda3std3__419piecewise_constructE)
_ZN39_INTERNAL_0f49f7c8_4_k_cu_ed6dfa0b_36964cuda3std3__419piecewise_constructE:
	.zero		1
	.type		_ZN39_INTERNAL_0f49f7c8_4_k_cu_ed6dfa0b_36964cuda3std3__45__cpo4cendE,@object
	.size		_ZN39_INTERNAL_0f49f7c8_4_k_cu_ed6dfa0b_36964cuda3std3__45__cpo4cendE,(_ZN39_INTERNAL_0f49f7c8_4_k_cu_ed6dfa0b_36964cuda3std6ranges3__45__cpo4swapE - _ZN39_INTERNAL_0f49f7c8_4_k_cu_ed6dfa0b_36964cuda3std3__45__cpo4cendE)
_ZN39_INTERNAL_0f49f7c8_4_k_cu_ed6dfa0b_36964cuda3std3__45__cpo4cendE:
	.zero		1
	.type		_ZN39_INTERNAL_0f49f7c8_4_k_cu_ed6dfa0b_36964cuda3std6ranges3__45__cpo4swapE,@object
	.size		_ZN39_INTERNAL_0f49f7c8_4_k_cu_ed6dfa0b_36964cuda3std6ranges3__45__cpo4swapE,(.L_7 - _ZN39_INTERNAL_0f49f7c8_4_k_cu_ed6dfa0b_36964cuda3std6ranges3__45__cpo4swapE)
_ZN39_INTERNAL_0f49f7c8_4_k_cu_ed6dfa0b_36964cuda3std6ranges3__45__cpo4swapE:
	.zero		1
.L_7:


//--------------------- .nv.constant0._ZN7cutlass13device_kernelINS_4gemm6kernel13GemmUniversalIN4cute5tupleIJiiiiEEENS1_10collective13CollectiveMmaINS1_43MainloopSm90TmaGmmaWarpSpecializedSparseFP8ILi34ENS5_IJNS4_1CILi2EEENSA_ILi1EEESC_EEENS1_32KernelTmaWarpSpecializedPingpongEEENS5_IJNSA_ILi64EEESG_SG_EEENS_12float_e4m3_tENS5_IJNS4_6LayoutINS5_IJiNS5_IJSB_iEEEiEEENS5_IJlNS5_IJSC_SB_EEElEEEEENSJ_INS5_IJNS5_IJSG_iEEESP_iEEENS5_IJNS5_IJSG_NSA_ILi4096EEEEEENS5_IJSC_lEEElEEEEEEEESI_NS5_IJlSC_lEEENS4_8TiledMMAINS4_8MMA_AtomIJNS4_4SM904GMMA6SPARSE31GMMA_64x64x64_F32E4M3E4M3_SS_TNILNS11_7ScaleInE1ELS14_1ELNS11_9SparseSelE0EEEEEENSJ_INS5_IJSC_SC_SC_EEENS5_IJNSA_ILi0EEES19_S19_EEEEENS5_IJNS4_10UnderscoreES1C_S1C_EEEEENS4_13SM90_TMA_LOADENS4_14ComposedLayoutINS4_7SwizzleILi1ELi4ELi3EEENS4_25smem_sparse_ptr_flag_bitsILi2ELi8EEENSJ_INS5_IJNS5_IJSC_NSA_ILi8EEEEEENS5_IJSB_NSA_ILi32EEEEEEEEENS5_IJNS5_IJS19_SG_EEESM_EEEEEEEvNS4_8identityENS4_23SM90_TMA_LOAD_MULTICASTENS1G_INS1H_ILi2ELi4ELi3EEENS4_18smem_ptr_flag_bitsILi8EEENSJ_INS5_IJS1L_SG_EEENS5_IJSG_SC_EEEEEEEvS1U_EENS_8epilogue10collective6detail29Sm90TmaWarpSpecializedAdapterINS25_15DefaultEpilogueIfNS5_IJSC_llEEES29_NS24_6thread17LinearCombinationIfLi1EffLNS2A_9ScaleType4KindE0ELNS_15FloatRoundStyleE2EfEENS1_15EpilogueDefaultEEEEEvvEEEEvNT_6ParamsE --------------------------
	.section	.nv.constant0._ZN7cutlass13device_kernelINS_4gemm6kernel13GemmUniversalIN4cute5tupleIJiiiiEEENS1_10collective13CollectiveMmaINS1_43MainloopSm90TmaGmmaWarpSpecializedSparseFP8ILi34ENS5_IJNS4_1CILi2EEENSA_ILi1EEESC_EEENS1_32KernelTmaWarpSpecializedPingpongEEENS5_IJNSA_ILi64EEESG_SG_EEENS_12float_e4m3_tENS5_IJNS4_6LayoutINS5_IJiNS5_IJSB_iEEEiEEENS5_IJlNS5_IJSC_SB_EEElEEEEENSJ_INS5_IJNS5_IJSG_iEEESP_iEEENS5_IJNS5_IJSG_NSA_ILi4096EEEEEENS5_IJSC_lEEElEEEEEEEESI_NS5_IJlSC_lEEENS4_8TiledMMAINS4_8MMA_AtomIJNS4_4SM904GMMA6SPARSE31GMMA_64x64x64_F32E4M3E4M3_SS_TNILNS11_7ScaleInE1ELS14_1ELNS11_9SparseSelE0EEEEEENSJ_INS5_IJSC_SC_SC_EEENS5_IJNSA_ILi0EEES19_S19_EEEEENS5_IJNS4_10UnderscoreES1C_S1C_EEEEENS4_13SM90_TMA_LOADENS4_14ComposedLayoutINS4_7SwizzleILi1ELi4ELi3EEENS4_25smem_sparse_ptr_flag_bitsILi2ELi8EEENSJ_INS5_IJNS5_IJSC_NSA_ILi8EEEEEENS5_IJSB_NSA_ILi32EEEEEEEEENS5_IJNS5_IJS19_SG_EEESM_EEEEEEEvNS4_8identityENS4_23SM90_TMA_LOAD_MULTICASTENS1G_INS1H_ILi2ELi4ELi3EEENS4_18smem_ptr_flag_bitsILi8EEENSJ_INS5_IJS1L_SG_EEENS5_IJSG_SC_EEEEEEEvS1U_EENS_8epilogue10collective6detail29Sm90TmaWarpSpecializedAdapterINS25_15DefaultEpilogueIfNS5_IJSC_llEEES29_NS24_6thread17LinearCombinationIfLi1EffLNS2A_9ScaleType4KindE0ELNS_15FloatRoundStyleE2EfEENS1_15EpilogueDefaultEEEEEvvEEEEvNT_6ParamsE,"a",@progbits
	.sectionflags	@""
	.align	4
.nv.constant0._ZN7cutlass13device_kernelINS_4gemm6kernel13GemmUniversalIN4cute5tupleIJiiiiEEENS1_10collective13CollectiveMmaINS1_43MainloopSm90TmaGmmaWarpSpecializedSparseFP8ILi34ENS5_IJNS4_1CILi2EEENSA_ILi1EEESC_EEENS1_32KernelTmaWarpSpecializedPingpongEEENS5_IJNSA_ILi64EEESG_SG_EEENS_12float_e4m3_tENS5_IJNS4_6LayoutINS5_IJiNS5_IJSB_iEEEiEEENS5_IJlNS5_IJSC_SB_EEElEEEEENSJ_INS5_IJNS5_IJSG_iEEESP_iEEENS5_IJNS5_IJSG_NSA_ILi4096EEEEEENS5_IJSC_lEEElEEEEEEEESI_NS5_IJlSC_lEEENS4_8TiledMMAINS4_8MMA_AtomIJNS4_4SM904GMMA6SPARSE31GMMA_64x64x64_F32E4M3E4M3_SS_TNILNS11_7ScaleInE1ELS14_1ELNS11_9SparseSelE0EEEEEENSJ_INS5_IJSC_SC_SC_EEENS5_IJNSA_ILi0EEES19_S19_EEEEENS5_IJNS4_10UnderscoreES1C_S1C_EEEEENS4_13SM90_TMA_LOADENS4_14ComposedLayoutINS4_7SwizzleILi1ELi4ELi3EEENS4_25smem_sparse_ptr_flag_bitsILi2ELi8EEENSJ_INS5_IJNS5_IJSC_NSA_ILi8EEEEEENS5_IJSB_NSA_ILi32EEEEEEEEENS5_IJNS5_IJS19_SG_EEESM_EEEEEEEvNS4_8identityENS4_23SM90_TMA_LOAD_MULTICASTENS1G_INS1H_ILi2ELi4ELi3EEENS4_18smem_ptr_flag_bitsILi8EEENSJ_INS5_IJS1L_SG_EEENS5_IJSG_SC_EEEEEEEvS1U_EENS_8epilogue10collective6detail29Sm90TmaWarpSpecializedAdapterINS25_15DefaultEpilogueIfNS5_IJSC_llEEES29_NS24_6thread17LinearCombinationIfLi1EffLNS2A_9ScaleType4KindE0ELNS_15FloatRoundStyleE2EfEENS1_15EpilogueDefaultEEEEEvvEEEEvNT_6ParamsE:
	.zero		1920


//--------------------- SYMBOLS --------------------------

	.type		.nv.reservedSmem.offset0,@object
	.size		.nv.reservedSmem.offset0,0x4
